//
// Generated by NVIDIA NVVM Compiler
//
// Compiler Build ID: CL-36424714
// Cuda compilation tools, release 13.0, V13.0.88
// Based on NVVM 20.0.0
//

.version 9.0
.target sm_100
.address_size 64

	// .globl	_ZN3cub18CUB_300001_SM_10006detail11EmptyKernelIvEEvv
.global .align 1 .b8 _ZN41_INTERNAL_34055d3f_4_k_cu_198c691d_1481824cuda3std3__45__cpo5beginE[1];
.global .align 1 .b8 _ZN41_INTERNAL_34055d3f_4_k_cu_198c691d_1481824cuda3std3__45__cpo3endE[1];
.global .align 1 .b8 _ZN41_INTERNAL_34055d3f_4_k_cu_198c691d_1481824cuda3std3__45__cpo6cbeginE[1];
.global .align 1 .b8 _ZN41_INTERNAL_34055d3f_4_k_cu_198c691d_1481824cuda3std3__45__cpo4cendE[1];
.global .align 1 .b8 _ZN41_INTERNAL_34055d3f_4_k_cu_198c691d_1481824cuda3std3__45__cpo6rbeginE[1];
.global .align 1 .b8 _ZN41_INTERNAL_34055d3f_4_k_cu_198c691d_1481824cuda3std3__45__cpo4rendE[1];
.global .align 1 .b8 _ZN41_INTERNAL_34055d3f_4_k_cu_198c691d_1481824cuda3std3__45__cpo7crbeginE[1];
.global .align 1 .b8 _ZN41_INTERNAL_34055d3f_4_k_cu_198c691d_1481824cuda3std3__45__cpo5crendE[1];
.global .align 1 .b8 _ZN41_INTERNAL_34055d3f_4_k_cu_198c691d_1481824cuda3std3__443_GLOBAL__N__34055d3f_4_k_cu_198c691d_1481826ignoreE[1];
.global .align 1 .b8 _ZN41_INTERNAL_34055d3f_4_k_cu_198c691d_1481824cuda3std3__419piecewise_constructE[1];
.global .align 1 .b8 _ZN41_INTERNAL_34055d3f_4_k_cu_198c691d_1481824cuda3std3__48in_placeE[1];
.global .align 1 .b8 _ZN41_INTERNAL_34055d3f_4_k_cu_198c691d_1481824cuda3std3__420unreachable_sentinelE[1];
.global .align 1 .b8 _ZN41_INTERNAL_34055d3f_4_k_cu_198c691d_1481824cuda3std3__47nulloptE[1];
.global .align 1 .b8 _ZN41_INTERNAL_34055d3f_4_k_cu_198c691d_1481824cuda3std3__48unexpectE[1];
.global .align 1 .b8 _ZN41_INTERNAL_34055d3f_4_k_cu_198c691d_1481824cuda3std6ranges3__45__cpo4swapE[1];
.global .align 1 .b8 _ZN41_INTERNAL_34055d3f_4_k_cu_198c691d_1481824cuda3std6ranges3__45__cpo9iter_moveE[1];
.global .align 1 .b8 _ZN41_INTERNAL_34055d3f_4_k_cu_198c691d_1481824cuda3std6ranges3__45__cpo5beginE[1];
.global .align 1 .b8 _ZN41_INTERNAL_34055d3f_4_k_cu_198c691d_1481824cuda3std6ranges3__45__cpo3endE[1];
.global .align 1 .b8 _ZN41_INTERNAL_34055d3f_4_k_cu_198c691d_1481824cuda3std6ranges3__45__cpo6cbeginE[1];
.global .align 1 .b8 _ZN41_INTERNAL_34055d3f_4_k_cu_198c691d_1481824cuda3std6ranges3__45__cpo4cendE[1];
.global .align 1 .b8 _ZN41_INTERNAL_34055d3f_4_k_cu_198c691d_1481824cuda3std6ranges3__45__cpo7advanceE[1];
.global .align 1 .b8 _ZN41_INTERNAL_34055d3f_4_k_cu_198c691d_1481824cuda3std6ranges3__45__cpo9iter_swapE[1];
.global .align 1 .b8 _ZN41_INTERNAL_34055d3f_4_k_cu_198c691d_1481824cuda3std6ranges3__45__cpo4nextE[1];
.global .align 1 .b8 _ZN41_INTERNAL_34055d3f_4_k_cu_198c691d_1481824cuda3std6ranges3__45__cpo4prevE[1];
.global .align 1 .b8 _ZN41_INTERNAL_34055d3f_4_k_cu_198c691d_1481824cuda3std6ranges3__45__cpo4dataE[1];
.global .align 1 .b8 _ZN41_INTERNAL_34055d3f_4_k_cu_198c691d_1481824cuda3std6ranges3__45__cpo5cdataE[1];
.global .align 1 .b8 _ZN41_INTERNAL_34055d3f_4_k_cu_198c691d_1481824cuda3std6ranges3__45__cpo4sizeE[1];
.global .align 1 .b8 _ZN41_INTERNAL_34055d3f_4_k_cu_198c691d_1481824cuda3std6ranges3__45__cpo5ssizeE[1];
.global .align 1 .b8 _ZN41_INTERNAL_34055d3f_4_k_cu_198c691d_1481824cuda3std6ranges3__45__cpo8distanceE[1];
.global .align 1 .b8 _ZN41_INTERNAL_34055d3f_4_k_cu_198c691d_1481826thrust24THRUST_300001_SM_1000_NS8cuda_cub3parE[1];
.global .align 1 .b8 _ZN41_INTERNAL_34055d3f_4_k_cu_198c691d_1481826thrust24THRUST_300001_SM_1000_NS8cuda_cub10par_nosyncE[1];
.global .align 1 .b8 _ZN41_INTERNAL_34055d3f_4_k_cu_198c691d_1481826thrust24THRUST_300001_SM_1000_NS6system6detail10sequential3seqE[1];
.global .align 1 .b8 _ZN41_INTERNAL_34055d3f_4_k_cu_198c691d_1481826thrust24THRUST_300001_SM_1000_NS12placeholders2_1E[1];
.global .align 1 .b8 _ZN41_INTERNAL_34055d3f_4_k_cu_198c691d_1481826thrust24THRUST_300001_SM_1000_NS12placeholders2_2E[1];
.global .align 1 .b8 _ZN41_INTERNAL_34055d3f_4_k_cu_198c691d_1481826thrust24THRUST_300001_SM_1000_NS12placeholders2_3E[1];
.global .align 1 .b8 _ZN41_INTERNAL_34055d3f_4_k_cu_198c691d_1481826thrust24THRUST_300001_SM_1000_NS12placeholders2_4E[1];
.global .align 1 .b8 _ZN41_INTERNAL_34055d3f_4_k_cu_198c691d_1481826thrust24THRUST_300001_SM_1000_NS12placeholders2_5E[1];
.global .align 1 .b8 _ZN41_INTERNAL_34055d3f_4_k_cu_198c691d_1481826thrust24THRUST_300001_SM_1000_NS12placeholders2_6E[1];
.global .align 1 .b8 _ZN41_INTERNAL_34055d3f_4_k_cu_198c691d_1481826thrust24THRUST_300001_SM_1000_NS12placeholders2_7E[1];
.global .align 1 .b8 _ZN41_INTERNAL_34055d3f_4_k_cu_198c691d_1481826thrust24THRUST_300001_SM_1000_NS12placeholders2_8E[1];
.global .align 1 .b8 _ZN41_INTERNAL_34055d3f_4_k_cu_198c691d_1481826thrust24THRUST_300001_SM_1000_NS12placeholders2_9E[1];
.global .align 1 .b8 _ZN41_INTERNAL_34055d3f_4_k_cu_198c691d_1481826thrust24THRUST_300001_SM_1000_NS12placeholders3_10E[1];
.global .align 1 .b8 _ZN41_INTERNAL_34055d3f_4_k_cu_198c691d_1481826thrust24THRUST_300001_SM_1000_NS3seqE[1];

.visible .entry _ZN3cub18CUB_300001_SM_10006detail11EmptyKernelIvEEvv()
{


	ret;

}
	// .globl	_ZN3cub18CUB_300001_SM_10006detail9transform16transform_kernelINS2_10policy_hubILb1EN4cuda3std3__45tupleIJN6thrust24THRUST_300001_SM_1000_NS10device_ptrIfEEEEEE10policy1000EiN6cuBERT12tanh_functorESC_JPfEEEvT0_iT1_T2_DpNS2_10kernel_argIT3_EE
.visible .entry _ZN3cub18CUB_300001_SM_10006detail9transform16transform_kernelINS2_10policy_hubILb1EN4cuda3std3__45tupleIJN6thrust24THRUST_300001_SM_1000_NS10device_ptrIfEEEEEE10policy1000EiN6cuBERT12tanh_functorESC_JPfEEEvT0_iT1_T2_DpNS2_10kernel_argIT3_EE(
	.param .u32 _ZN3cub18CUB_300001_SM_10006detail9transform16transform_kernelINS2_10policy_hubILb1EN4cuda3std3__45tupleIJN6thrust24THRUST_300001_SM_1000_NS10device_ptrIfEEEEEE10policy1000EiN6cuBERT12tanh_functorESC_JPfEEEvT0_iT1_T2_DpNS2_10kernel_argIT3_EE_param_0,
	.param .u32 _ZN3cub18CUB_300001_SM_10006detail9transform16transform_kernelINS2_10policy_hubILb1EN4cuda3std3__45tupleIJN6thrust24THRUST_300001_SM_1000_NS10device_ptrIfEEEEEE10policy1000EiN6cuBERT12tanh_functorESC_JPfEEEvT0_iT1_T2_DpNS2_10kernel_argIT3_EE_param_1,
	.param .align 1 .b8 _ZN3cub18CUB_300001_SM_10006detail9transform16transform_kernelINS2_10policy_hubILb1EN4cuda3std3__45tupleIJN6thrust24THRUST_300001_SM_1000_NS10device_ptrIfEEEEEE10policy1000EiN6cuBERT12tanh_functorESC_JPfEEEvT0_iT1_T2_DpNS2_10kernel_argIT3_EE_param_2[1],
	.param .align 8 .b8 _ZN3cub18CUB_300001_SM_10006detail9transform16transform_kernelINS2_10policy_hubILb1EN4cuda3std3__45tupleIJN6thrust24THRUST_300001_SM_1000_NS10device_ptrIfEEEEEE10policy1000EiN6cuBERT12tanh_functorESC_JPfEEEvT0_iT1_T2_DpNS2_10kernel_argIT3_EE_param_3[8],
	.param .align 8 .b8 _ZN3cub18CUB_300001_SM_10006detail9transform16transform_kernelINS2_10policy_hubILb1EN4cuda3std3__45tupleIJN6thrust24THRUST_300001_SM_1000_NS10device_ptrIfEEEEEE10policy1000EiN6cuBERT12tanh_functorESC_JPfEEEvT0_iT1_T2_DpNS2_10kernel_argIT3_EE_param_4[16]
)
.maxntid 128
{
	.reg .pred 	%p<53>;
	.reg .b32 	%r<57>;
	.reg .b32 	%f<225>;
	.reg .b64 	%rd<50>;

	ld.param.u32 	%r35, [_ZN3cub18CUB_300001_SM_10006detail9transform16transform_kernelINS2_10policy_hubILb1EN4cuda3std3__45tupleIJN6thrust24THRUST_300001_SM_1000_NS10device_ptrIfEEEEEE10policy1000EiN6cuBERT12tanh_functorESC_JPfEEEvT0_iT1_T2_DpNS2_10kernel_argIT3_EE_param_0];
	ld.param.u64 	%rd10, [_ZN3cub18CUB_300001_SM_10006detail9transform16transform_kernelINS2_10policy_hubILb1EN4cuda3std3__45tupleIJN6thrust24THRUST_300001_SM_1000_NS10device_ptrIfEEEEEE10policy1000EiN6cuBERT12tanh_functorESC_JPfEEEvT0_iT1_T2_DpNS2_10kernel_argIT3_EE_param_4];
	ld.param.u64 	%rd11, [_ZN3cub18CUB_300001_SM_10006detail9transform16transform_kernelINS2_10policy_hubILb1EN4cuda3std3__45tupleIJN6thrust24THRUST_300001_SM_1000_NS10device_ptrIfEEEEEE10policy1000EiN6cuBERT12tanh_functorESC_JPfEEEvT0_iT1_T2_DpNS2_10kernel_argIT3_EE_param_3];
	ld.param.u32 	%r34, [_ZN3cub18CUB_300001_SM_10006detail9transform16transform_kernelINS2_10policy_hubILb1EN4cuda3std3__45tupleIJN6thrust24THRUST_300001_SM_1000_NS10device_ptrIfEEEEEE10policy1000EiN6cuBERT12tanh_functorESC_JPfEEEvT0_iT1_T2_DpNS2_10kernel_argIT3_EE_param_1];
	cvta.to.global.u64 	%rd1, %rd11;
	cvta.to.global.u64 	%rd2, %rd10;
	shl.b32 	%r1, %r34, 7;
	mov.u32 	%r36, %ctaid.x;
	mul.lo.s32 	%r2, %r1, %r36;
	sub.s32 	%r3, %r35, %r2;
	min.s32 	%r4, %r1, %r3;
	shl.b32 	%r5, %r4, 2;
	mov.u32 	%r6, %tid.x;
	shl.b32 	%r49, %r6, 7;
	setp.ge.s32 	%p1, %r49, %r5;
	@%p1 bra 	$L__BB1_3;
	mul.wide.u32 	%rd12, %r6, 128;
	add.s64 	%rd13, %rd2, %rd12;
	mul.wide.s32 	%rd14, %r2, 4;
	add.s64 	%rd49, %rd13, %rd14;
$L__BB1_2:
	.pragma "nounroll";
	// begin inline asm
	prefetch.global.L2 [%rd49];
	// end inline asm
	add.s32 	%r49, %r49, 16384;
	add.s64 	%rd49, %rd49, 16384;
	setp.lt.s32 	%p2, %r49, %r5;
	@%p2 bra 	$L__BB1_2;
$L__BB1_3:
	mul.wide.s32 	%rd16, %r2, 4;
	add.s64 	%rd6, %rd2, %rd16;
	add.s64 	%rd7, %rd1, %rd16;
	setp.gt.s32 	%p3, %r1, %r3;
	@%p3 bra 	$L__BB1_13;
	setp.lt.s32 	%p4, %r34, 1;
	@%p4 bra 	$L__BB1_35;
	and.b32  	%r10, %r34, 3;
	setp.lt.u32 	%p5, %r34, 4;
	mov.b32 	%r55, 0;
	@%p5 bra 	$L__BB1_8;
	and.b32  	%r55, %r34, 2147483644;
	neg.s32 	%r51, %r55;
	add.s64 	%rd18, %rd16, 1024;
	add.s64 	%rd8, %rd2, %rd18;
	add.s64 	%rd9, %rd1, %rd18;
	mov.u32 	%r50, %r6;
$L__BB1_7:
	.pragma "nounroll";
	mul.wide.s32 	%rd19, %r50, 4;
	add.s64 	%rd20, %rd8, %rd19;
	add.s64 	%rd21, %rd9, %rd19;
	ld.global.f32 	%f1, [%rd20+-1024];
	abs.f32 	%f2, %f1;
	mul.f32 	%f3, %f2, 0f4038AA3B;
	ex2.approx.ftz.f32 	%f4, %f3;
	add.f32 	%f5, %f4, 0f3F800000;
	rcp.approx.ftz.f32 	%f6, %f5;
	fma.rn.f32 	%f7, %f6, 0fC0000000, 0f3F800000;
	setp.ge.f32 	%p6, %f2, 0f41102CB4;
	selp.f32 	%f8, 0f3F800000, %f7, %p6;
	copysign.f32 	%f9, %f1, %f8;
	mul.f32 	%f10, %f1, %f1;
	fma.rn.f32 	%f11, %f10, 0f3C80F082, 0fBD563CAE;
	fma.rn.f32 	%f12, %f11, %f10, 0f3E085941;
	fma.rn.f32 	%f13, %f12, %f10, 0fBEAAA9ED;
	fma.rn.f32 	%f14, %f13, %f10, 0f00000000;
	fma.rn.f32 	%f15, %f14, %f1, %f1;
	setp.ge.f32 	%p7, %f2, 0f3F19999A;
	selp.f32 	%f16, %f9, %f15, %p7;
	st.global.f32 	[%rd21+-1024], %f16;
	ld.global.f32 	%f17, [%rd20+-512];
	abs.f32 	%f18, %f17;
	mul.f32 	%f19, %f18, 0f4038AA3B;
	ex2.approx.ftz.f32 	%f20, %f19;
	add.f32 	%f21, %f20, 0f3F800000;
	rcp.approx.ftz.f32 	%f22, %f21;
	fma.rn.f32 	%f23, %f22, 0fC0000000, 0f3F800000;
	setp.ge.f32 	%p8, %f18, 0f41102CB4;
	selp.f32 	%f24, 0f3F800000, %f23, %p8;
	copysign.f32 	%f25, %f17, %f24;
	mul.f32 	%f26, %f17, %f17;
	fma.rn.f32 	%f27, %f26, 0f3C80F082, 0fBD563CAE;
	fma.rn.f32 	%f28, %f27, %f26, 0f3E085941;
	fma.rn.f32 	%f29, %f28, %f26, 0fBEAAA9ED;
	fma.rn.f32 	%f30, %f29, %f26, 0f00000000;
	fma.rn.f32 	%f31, %f30, %f17, %f17;
	setp.ge.f32 	%p9, %f18, 0f3F19999A;
	selp.f32 	%f32, %f25, %f31, %p9;
	st.global.f32 	[%rd21+-512], %f32;
	ld.global.f32 	%f33, [%rd20];
	abs.f32 	%f34, %f33;
	mul.f32 	%f35, %f34, 0f4038AA3B;
	ex2.approx.ftz.f32 	%f36, %f35;
	add.f32 	%f37, %f36, 0f3F800000;
	rcp.approx.ftz.f32 	%f38, %f37;
	fma.rn.f32 	%f39, %f38, 0fC0000000, 0f3F800000;
	setp.ge.f32 	%p10, %f34, 0f41102CB4;
	selp.f32 	%f40, 0f3F800000, %f39, %p10;
	copysign.f32 	%f41, %f33, %f40;
	mul.f32 	%f42, %f33, %f33;
	fma.rn.f32 	%f43, %f42, 0f3C80F082, 0fBD563CAE;
	fma.rn.f32 	%f44, %f43, %f42, 0f3E085941;
	fma.rn.f32 	%f45, %f44, %f42, 0fBEAAA9ED;
	fma.rn.f32 	%f46, %f45, %f42, 0f00000000;
	fma.rn.f32 	%f47, %f46, %f33, %f33;
	setp.ge.f32 	%p11, %f34, 0f3F19999A;
	selp.f32 	%f48, %f41, %f47, %p11;
	st.global.f32 	[%rd21], %f48;
	ld.global.f32 	%f49, [%rd20+512];
	abs.f32 	%f50, %f49;
	mul.f32 	%f51, %f50, 0f4038AA3B;
	ex2.approx.ftz.f32 	%f52, %f51;
	add.f32 	%f53, %f52, 0f3F800000;
	rcp.approx.ftz.f32 	%f54, %f53;
	fma.rn.f32 	%f55, %f54, 0fC0000000, 0f3F800000;
	setp.ge.f32 	%p12, %f50, 0f41102CB4;
	selp.f32 	%f56, 0f3F800000, %f55, %p12;
	copysign.f32 	%f57, %f49, %f56;
	mul.f32 	%f58, %f49, %f49;
	fma.rn.f32 	%f59, %f58, 0f3C80F082, 0fBD563CAE;
	fma.rn.f32 	%f60, %f59, %f58, 0f3E085941;
	fma.rn.f32 	%f61, %f60, %f58, 0fBEAAA9ED;
	fma.rn.f32 	%f62, %f61, %f58, 0f00000000;
	fma.rn.f32 	%f63, %f62, %f49, %f49;
	setp.ge.f32 	%p13, %f50, 0f3F19999A;
	selp.f32 	%f64, %f57, %f63, %p13;
	st.global.f32 	[%rd21+512], %f64;
	add.s32 	%r51, %r51, 4;
	add.s32 	%r50, %r50, 512;
	setp.eq.s32 	%p14, %r51, 0;
	@%p14 bra 	$L__BB1_8;
	bra.uni 	$L__BB1_7;
$L__BB1_8:
	setp.eq.s32 	%p15, %r10, 0;
	@%p15 bra 	$L__BB1_35;
	setp.eq.s32 	%p16, %r10, 1;
	@%p16 bra 	$L__BB1_11;
	shl.b32 	%r38, %r55, 7;
	add.s32 	%r39, %r38, %r6;
	mul.wide.s32 	%rd22, %r39, 4;
	add.s64 	%rd23, %rd6, %rd22;
	ld.global.f32 	%f65, [%rd23];
	abs.f32 	%f66, %f65;
	mul.f32 	%f67, %f66, 0f4038AA3B;
	ex2.approx.ftz.f32 	%f68, %f67;
	add.f32 	%f69, %f68, 0f3F800000;
	rcp.approx.ftz.f32 	%f70, %f69;
	fma.rn.f32 	%f71, %f70, 0fC0000000, 0f3F800000;
	setp.ge.f32 	%p17, %f66, 0f41102CB4;
	selp.f32 	%f72, 0f3F800000, %f71, %p17;
	copysign.f32 	%f73, %f65, %f72;
	mul.f32 	%f74, %f65, %f65;
	fma.rn.f32 	%f75, %f74, 0f3C80F082, 0fBD563CAE;
	fma.rn.f32 	%f76, %f75, %f74, 0f3E085941;
	fma.rn.f32 	%f77, %f76, %f74, 0fBEAAA9ED;
	fma.rn.f32 	%f78, %f77, %f74, 0f00000000;
	fma.rn.f32 	%f79, %f78, %f65, %f65;
	setp.ge.f32 	%p18, %f66, 0f3F19999A;
	selp.f32 	%f80, %f73, %f79, %p18;
	add.s64 	%rd24, %rd7, %rd22;
	st.global.f32 	[%rd24], %f80;
	ld.global.f32 	%f81, [%rd23+512];
	abs.f32 	%f82, %f81;
	mul.f32 	%f83, %f82, 0f4038AA3B;
	ex2.approx.ftz.f32 	%f84, %f83;
	add.f32 	%f85, %f84, 0f3F800000;
	rcp.approx.ftz.f32 	%f86, %f85;
	fma.rn.f32 	%f87, %f86, 0fC0000000, 0f3F800000;
	setp.ge.f32 	%p19, %f82, 0f41102CB4;
	selp.f32 	%f88, 0f3F800000, %f87, %p19;
	copysign.f32 	%f89, %f81, %f88;
	mul.f32 	%f90, %f81, %f81;
	fma.rn.f32 	%f91, %f90, 0f3C80F082, 0fBD563CAE;
	fma.rn.f32 	%f92, %f91, %f90, 0f3E085941;
	fma.rn.f32 	%f93, %f92, %f90, 0fBEAAA9ED;
	fma.rn.f32 	%f94, %f93, %f90, 0f00000000;
	fma.rn.f32 	%f95, %f94, %f81, %f81;
	setp.ge.f32 	%p20, %f82, 0f3F19999A;
	selp.f32 	%f96, %f89, %f95, %p20;
	st.global.f32 	[%rd24+512], %f96;
	add.s32 	%r55, %r55, 2;
$L__BB1_11:
	and.b32  	%r40, %r34, 1;
	setp.eq.b32 	%p21, %r40, 1;
	not.pred 	%p22, %p21;
	@%p22 bra 	$L__BB1_35;
	shl.b32 	%r41, %r55, 7;
	add.s32 	%r42, %r41, %r6;
	mul.wide.s32 	%rd25, %r42, 4;
	add.s64 	%rd26, %rd6, %rd25;
	ld.global.f32 	%f97, [%rd26];
	abs.f32 	%f98, %f97;
	mul.f32 	%f99, %f98, 0f4038AA3B;
	ex2.approx.ftz.f32 	%f100, %f99;
	add.f32 	%f101, %f100, 0f3F800000;
	rcp.approx.ftz.f32 	%f102, %f101;
	fma.rn.f32 	%f103, %f102, 0fC0000000, 0f3F800000;
	setp.ge.f32 	%p23, %f98, 0f41102CB4;
	selp.f32 	%f104, 0f3F800000, %f103, %p23;
	copysign.f32 	%f105, %f97, %f104;
	mul.f32 	%f106, %f97, %f97;
	fma.rn.f32 	%f107, %f106, 0f3C80F082, 0fBD563CAE;
	fma.rn.f32 	%f108, %f107, %f106, 0f3E085941;
	fma.rn.f32 	%f109, %f108, %f106, 0fBEAAA9ED;
	fma.rn.f32 	%f110, %f109, %f106, 0f00000000;
	fma.rn.f32 	%f111, %f110, %f97, %f97;
	setp.ge.f32 	%p24, %f98, 0f3F19999A;
	selp.f32 	%f112, %f105, %f111, %p24;
	add.s64 	%rd27, %rd7, %rd25;
	st.global.f32 	[%rd27], %f112;
	bra.uni 	$L__BB1_35;
$L__BB1_13:
	setp.lt.s32 	%p25, %r34, 1;
	@%p25 bra 	$L__BB1_35;
	and.b32  	%r13, %r34, 3;
	setp.lt.u32 	%p26, %r34, 4;
	mov.b32 	%r53, 0;
	@%p26 bra 	$L__BB1_25;
	and.b32  	%r53, %r34, 2147483644;
	mov.b32 	%r52, 0;
$L__BB1_16:
	.pragma "nounroll";
	shl.b32 	%r45, %r52, 7;
	add.s32 	%r20, %r45, %r6;
	setp.ge.s32 	%p27, %r20, %r4;
	@%p27 bra 	$L__BB1_18;
	mul.wide.s32 	%rd28, %r20, 4;
	add.s64 	%rd29, %rd6, %rd28;
	ld.global.f32 	%f113, [%rd29];
	abs.f32 	%f114, %f113;
	mul.f32 	%f115, %f114, 0f4038AA3B;
	ex2.approx.ftz.f32 	%f116, %f115;
	add.f32 	%f117, %f116, 0f3F800000;
	rcp.approx.ftz.f32 	%f118, %f117;
	fma.rn.f32 	%f119, %f118, 0fC0000000, 0f3F800000;
	setp.ge.f32 	%p28, %f114, 0f41102CB4;
	selp.f32 	%f120, 0f3F800000, %f119, %p28;
	copysign.f32 	%f121, %f113, %f120;
	mul.f32 	%f122, %f113, %f113;
	fma.rn.f32 	%f123, %f122, 0f3C80F082, 0fBD563CAE;
	fma.rn.f32 	%f124, %f123, %f122, 0f3E085941;
	fma.rn.f32 	%f125, %f124, %f122, 0fBEAAA9ED;
	fma.rn.f32 	%f126, %f125, %f122, 0f00000000;
	fma.rn.f32 	%f127, %f126, %f113, %f113;
	setp.ge.f32 	%p29, %f114, 0f3F19999A;
	selp.f32 	%f128, %f121, %f127, %p29;
	add.s64 	%rd30, %rd7, %rd28;
	st.global.f32 	[%rd30], %f128;
$L__BB1_18:
	add.s32 	%r21, %r20, 128;
	setp.ge.s32 	%p30, %r21, %r4;
	@%p30 bra 	$L__BB1_20;
	mul.wide.s32 	%rd31, %r21, 4;
	add.s64 	%rd32, %rd6, %rd31;
	ld.global.f32 	%f129, [%rd32];
	abs.f32 	%f130, %f129;
	mul.f32 	%f131, %f130, 0f4038AA3B;
	ex2.approx.ftz.f32 	%f132, %f131;
	add.f32 	%f133, %f132, 0f3F800000;
	rcp.approx.ftz.f32 	%f134, %f133;
	fma.rn.f32 	%f135, %f134, 0fC0000000, 0f3F800000;
	setp.ge.f32 	%p31, %f130, 0f41102CB4;
	selp.f32 	%f136, 0f3F800000, %f135, %p31;
	copysign.f32 	%f137, %f129, %f136;
	mul.f32 	%f138, %f129, %f129;
	fma.rn.f32 	%f139, %f138, 0f3C80F082, 0fBD563CAE;
	fma.rn.f32 	%f140, %f139, %f138, 0f3E085941;
	fma.rn.f32 	%f141, %f140, %f138, 0fBEAAA9ED;
	fma.rn.f32 	%f142, %f141, %f138, 0f00000000;
	fma.rn.f32 	%f143, %f142, %f129, %f129;
	setp.ge.f32 	%p32, %f130, 0f3F19999A;
	selp.f32 	%f144, %f137, %f143, %p32;
	add.s64 	%rd33, %rd7, %rd31;
	st.global.f32 	[%rd33], %f144;
$L__BB1_20:
	add.s32 	%r22, %r20, 256;
	setp.ge.s32 	%p33, %r22, %r4;
	@%p33 bra 	$L__BB1_22;
	mul.wide.s32 	%rd34, %r22, 4;
	add.s64 	%rd35, %rd6, %rd34;
	ld.global.f32 	%f145, [%rd35];
	abs.f32 	%f146, %f145;
	mul.f32 	%f147, %f146, 0f4038AA3B;
	ex2.approx.ftz.f32 	%f148, %f147;
	add.f32 	%f149, %f148, 0f3F800000;
	rcp.approx.ftz.f32 	%f150, %f149;
	fma.rn.f32 	%f151, %f150, 0fC0000000, 0f3F800000;
	setp.ge.f32 	%p34, %f146, 0f41102CB4;
	selp.f32 	%f152, 0f3F800000, %f151, %p34;
	copysign.f32 	%f153, %f145, %f152;
	mul.f32 	%f154, %f145, %f145;
	fma.rn.f32 	%f155, %f154, 0f3C80F082, 0fBD563CAE;
	fma.rn.f32 	%f156, %f155, %f154, 0f3E085941;
	fma.rn.f32 	%f157, %f156, %f154, 0fBEAAA9ED;
	fma.rn.f32 	%f158, %f157, %f154, 0f00000000;
	fma.rn.f32 	%f159, %f158, %f145, %f145;
	setp.ge.f32 	%p35, %f146, 0f3F19999A;
	selp.f32 	%f160, %f153, %f159, %p35;
	add.s64 	%rd36, %rd7, %rd34;
	st.global.f32 	[%rd36], %f160;
$L__BB1_22:
	add.s32 	%r23, %r20, 384;
	setp.ge.s32 	%p36, %r23, %r4;
	@%p36 bra 	$L__BB1_24;
	mul.wide.s32 	%rd37, %r23, 4;
	add.s64 	%rd38, %rd6, %rd37;
	ld.global.f32 	%f161, [%rd38];
	abs.f32 	%f162, %f161;
	mul.f32 	%f163, %f162, 0f4038AA3B;
	ex2.approx.ftz.f32 	%f164, %f163;
	add.f32 	%f165, %f164, 0f3F800000;
	rcp.approx.ftz.f32 	%f166, %f165;
	fma.rn.f32 	%f167, %f166, 0fC0000000, 0f3F800000;
	setp.ge.f32 	%p37, %f162, 0f41102CB4;
	selp.f32 	%f168, 0f3F800000, %f167, %p37;
	copysign.f32 	%f169, %f161, %f168;
	mul.f32 	%f170, %f161, %f161;
	fma.rn.f32 	%f171, %f170, 0f3C80F082, 0fBD563CAE;
	fma.rn.f32 	%f172, %f171, %f170, 0f3E085941;
	fma.rn.f32 	%f173, %f172, %f170, 0fBEAAA9ED;
	fma.rn.f32 	%f174, %f173, %f170, 0f00000000;
	fma.rn.f32 	%f175, %f174, %f161, %f161;
	setp.ge.f32 	%p38, %f162, 0f3F19999A;
	selp.f32 	%f176, %f169, %f175, %p38;
	add.s64 	%rd39, %rd7, %rd37;
	st.global.f32 	[%rd39], %f176;
$L__BB1_24:
	add.s32 	%r52, %r52, 4;
	setp.ne.s32 	%p39, %r52, %r53;
	@%p39 bra 	$L__BB1_16;
$L__BB1_25:
	setp.eq.s32 	%p40, %r13, 0;
	@%p40 bra 	$L__BB1_35;
	setp.eq.s32 	%p41, %r13, 1;
	@%p41 bra 	$L__BB1_32;
	shl.b32 	%r46, %r53, 7;
	add.s32 	%r26, %r46, %r6;
	setp.ge.s32 	%p42, %r26, %r4;
	@%p42 bra 	$L__BB1_29;
	mul.wide.s32 	%rd40, %r26, 4;
	add.s64 	%rd41, %rd6, %rd40;
	ld.global.f32 	%f177, [%rd41];
	abs.f32 	%f178, %f177;
	mul.f32 	%f179, %f178, 0f4038AA3B;
	ex2.approx.ftz.f32 	%f180, %f179;
	add.f32 	%f181, %f180, 0f3F800000;
	rcp.approx.ftz.f32 	%f182, %f181;
	fma.rn.f32 	%f183, %f182, 0fC0000000, 0f3F800000;
	setp.ge.f32 	%p43, %f178, 0f41102CB4;
	selp.f32 	%f184, 0f3F800000, %f183, %p43;
	copysign.f32 	%f185, %f177, %f184;
	mul.f32 	%f186, %f177, %f177;
	fma.rn.f32 	%f187, %f186, 0f3C80F082, 0fBD563CAE;
	fma.rn.f32 	%f188, %f187, %f186, 0f3E085941;
	fma.rn.f32 	%f189, %f188, %f186, 0fBEAAA9ED;
	fma.rn.f32 	%f190, %f189, %f186, 0f00000000;
	fma.rn.f32 	%f191, %f190, %f177, %f177;
	setp.ge.f32 	%p44, %f178, 0f3F19999A;
	selp.f32 	%f192, %f185, %f191, %p44;
	add.s64 	%rd42, %rd7, %rd40;
	st.global.f32 	[%rd42], %f192;
$L__BB1_29:
	add.s32 	%r27, %r26, 128;
	setp.ge.s32 	%p45, %r27, %r4;
	@%p45 bra 	$L__BB1_31;
	mul.wide.s32 	%rd43, %r27, 4;
	add.s64 	%rd44, %rd6, %rd43;
	ld.global.f32 	%f193, [%rd44];
	abs.f32 	%f194, %f193;
	mul.f32 	%f195, %f194, 0f4038AA3B;
	ex2.approx.ftz.f32 	%f196, %f195;
	add.f32 	%f197, %f196, 0f3F800000;
	rcp.approx.ftz.f32 	%f198, %f197;
	fma.rn.f32 	%f199, %f198, 0fC0000000, 0f3F800000;
	setp.ge.f32 	%p46, %f194, 0f41102CB4;
	selp.f32 	%f200, 0f3F800000, %f199, %p46;
	copysign.f32 	%f201, %f193, %f200;
	mul.f32 	%f202, %f193, %f193;
	fma.rn.f32 	%f203, %f202, 0f3C80F082, 0fBD563CAE;
	fma.rn.f32 	%f204, %f203, %f202, 0f3E085941;
	fma.rn.f32 	%f205, %f204, %f202, 0fBEAAA9ED;
	fma.rn.f32 	%f206, %f205, %f202, 0f00000000;
	fma.rn.f32 	%f207, %f206, %f193, %f193;
	setp.ge.f32 	%p47, %f194, 0f3F19999A;
	selp.f32 	%f208, %f201, %f207, %p47;
	add.s64 	%rd45, %rd7, %rd43;
	st.global.f32 	[%rd45], %f208;
$L__BB1_31:
	add.s32 	%r53, %r53, 2;
$L__BB1_32:
	and.b32  	%r47, %r34, 1;
	setp.eq.b32 	%p48, %r47, 1;
	not.pred 	%p49, %p48;
	@%p49 bra 	$L__BB1_35;
	shl.b32 	%r48, %r53, 7;
	add.s32 	%r30, %r48, %r6;
	setp.ge.s32 	%p50, %r30, %r4;
	@%p50 bra 	$L__BB1_35;
	mul.wide.s32 	%rd46, %r30, 4;
	add.s64 	%rd47, %rd6, %rd46;
	ld.global.f32 	%f209, [%rd47];
	abs.f32 	%f210, %f209;
	mul.f32 	%f211, %f210, 0f4038AA3B;
	ex2.approx.ftz.f32 	%f212, %f211;
	add.f32 	%f213, %f212, 0f3F800000;
	rcp.approx.ftz.f32 	%f214, %f213;
	fma.rn.f32 	%f215, %f214, 0fC0000000, 0f3F800000;
	setp.ge.f32 	%p51, %f210, 0f41102CB4;
	selp.f32 	%f216, 0f3F800000, %f215, %p51;
	copysign.f32 	%f217, %f209, %f216;
	mul.f32 	%f218, %f209, %f209;
	fma.rn.f32 	%f219, %f218, 0f3C80F082, 0fBD563CAE;
	fma.rn.f32 	%f220, %f219, %f218, 0f3E085941;
	fma.rn.f32 	%f221, %f220, %f218, 0fBEAAA9ED;
	fma.rn.f32 	%f222, %f221, %f218, 0f00000000;
	fma.rn.f32 	%f223, %f222, %f209, %f209;
	setp.ge.f32 	%p52, %f210, 0f3F19999A;
	selp.f32 	%f224, %f217, %f223, %p52;
	add.s64 	%rd48, %rd7, %rd46;
	st.global.f32 	[%rd48], %f224;
$L__BB1_35:
	ret;

}
	// .globl	_ZN3cub18CUB_300001_SM_10006detail9transform16transform_kernelINS2_10policy_hubILb1EN4cuda3std3__45tupleIJN6thrust24THRUST_300001_SM_1000_NS10device_ptrIfEEEEEE10policy1000ElN6cuBERT12tanh_functorESC_JPfEEEvT0_iT1_T2_DpNS2_10kernel_argIT3_EE
.visible .entry _ZN3cub18CUB_300001_SM_10006detail9transform16transform_kernelINS2_10policy_hubILb1EN4cuda3std3__45tupleIJN6thrust24THRUST_300001_SM_1000_NS10device_ptrIfEEEEEE10policy1000ElN6cuBERT12tanh_functorESC_JPfEEEvT0_iT1_T2_DpNS2_10kernel_argIT3_EE(
	.param .u64 _ZN3cub18CUB_300001_SM_10006detail9transform16transform_kernelINS2_10policy_hubILb1EN4cuda3std3__45tupleIJN6thrust24THRUST_300001_SM_1000_NS10device_ptrIfEEEEEE10policy1000ElN6cuBERT12tanh_functorESC_JPfEEEvT0_iT1_T2_DpNS2_10kernel_argIT3_EE_param_0,
	.param .u32 _ZN3cub18CUB_300001_SM_10006detail9transform16transform_kernelINS2_10policy_hubILb1EN4cuda3std3__45tupleIJN6thrust24THRUST_300001_SM_1000_NS10device_ptrIfEEEEEE10policy1000ElN6cuBERT12tanh_functorESC_JPfEEEvT0_iT1_T2_DpNS2_10kernel_argIT3_EE_param_1,
	.param .align 1 .b8 _ZN3cub18CUB_300001_SM_10006detail9transform16transform_kernelINS2_10policy_hubILb1EN4cuda3std3__45tupleIJN6thrust24THRUST_300001_SM_1000_NS10device_ptrIfEEEEEE10policy1000ElN6cuBERT12tanh_functorESC_JPfEEEvT0_iT1_T2_DpNS2_10kernel_argIT3_EE_param_2[1],
	.param .align 8 .b8 _ZN3cub18CUB_300001_SM_10006detail9transform16transform_kernelINS2_10policy_hubILb1EN4cuda3std3__45tupleIJN6thrust24THRUST_300001_SM_1000_NS10device_ptrIfEEEEEE10policy1000ElN6cuBERT12tanh_functorESC_JPfEEEvT0_iT1_T2_DpNS2_10kernel_argIT3_EE_param_3[8],
	.param .align 8 .b8 _ZN3cub18CUB_300001_SM_10006detail9transform16transform_kernelINS2_10policy_hubILb1EN4cuda3std3__45tupleIJN6thrust24THRUST_300001_SM_1000_NS10device_ptrIfEEEEEE10policy1000ElN6cuBERT12tanh_functorESC_JPfEEEvT0_iT1_T2_DpNS2_10kernel_argIT3_EE_param_4[16]
)
.maxntid 128
{
	.reg .pred 	%p<53>;
	.reg .b32 	%r<54>;
	.reg .b32 	%f<225>;
	.reg .b64 	%rd<56>;

	ld.param.u64 	%rd11, [_ZN3cub18CUB_300001_SM_10006detail9transform16transform_kernelINS2_10policy_hubILb1EN4cuda3std3__45tupleIJN6thrust24THRUST_300001_SM_1000_NS10device_ptrIfEEEEEE10policy1000ElN6cuBERT12tanh_functorESC_JPfEEEvT0_iT1_T2_DpNS2_10kernel_argIT3_EE_param_0];
	ld.param.u64 	%rd12, [_ZN3cub18CUB_300001_SM_10006detail9transform16transform_kernelINS2_10policy_hubILb1EN4cuda3std3__45tupleIJN6thrust24THRUST_300001_SM_1000_NS10device_ptrIfEEEEEE10policy1000ElN6cuBERT12tanh_functorESC_JPfEEEvT0_iT1_T2_DpNS2_10kernel_argIT3_EE_param_4];
	ld.param.u64 	%rd13, [_ZN3cub18CUB_300001_SM_10006detail9transform16transform_kernelINS2_10policy_hubILb1EN4cuda3std3__45tupleIJN6thrust24THRUST_300001_SM_1000_NS10device_ptrIfEEEEEE10policy1000ElN6cuBERT12tanh_functorESC_JPfEEEvT0_iT1_T2_DpNS2_10kernel_argIT3_EE_param_3];
	ld.param.u32 	%r32, [_ZN3cub18CUB_300001_SM_10006detail9transform16transform_kernelINS2_10policy_hubILb1EN4cuda3std3__45tupleIJN6thrust24THRUST_300001_SM_1000_NS10device_ptrIfEEEEEE10policy1000ElN6cuBERT12tanh_functorESC_JPfEEEvT0_iT1_T2_DpNS2_10kernel_argIT3_EE_param_1];
	cvta.to.global.u64 	%rd1, %rd13;
	cvta.to.global.u64 	%rd2, %rd12;
	shl.b32 	%r1, %r32, 7;
	mov.u32 	%r33, %ctaid.x;
	cvt.u64.u32 	%rd14, %r33;
	cvt.s64.s32 	%rd15, %r1;
	mul.lo.s64 	%rd3, %rd15, %rd14;
	sub.s64 	%rd16, %rd11, %rd3;
	min.s64 	%rd17, %rd16, %rd15;
	cvt.u32.u64 	%r2, %rd17;
	shl.b32 	%r3, %r2, 2;
	mov.u32 	%r4, %tid.x;
	shl.b32 	%r46, %r4, 7;
	setp.ge.s32 	%p1, %r46, %r3;
	@%p1 bra 	$L__BB2_3;
	shl.b64 	%rd18, %rd3, 2;
	add.s64 	%rd19, %rd2, %rd18;
	mul.wide.u32 	%rd20, %r4, 128;
	add.s64 	%rd55, %rd19, %rd20;
$L__BB2_2:
	.pragma "nounroll";
	// begin inline asm
	prefetch.global.L2 [%rd55];
	// end inline asm
	add.s32 	%r46, %r46, 16384;
	add.s64 	%rd55, %rd55, 16384;
	setp.lt.s32 	%p2, %r46, %r3;
	@%p2 bra 	$L__BB2_2;
$L__BB2_3:
	shl.b64 	%rd22, %rd3, 2;
	add.s64 	%rd7, %rd2, %rd22;
	add.s64 	%rd8, %rd1, %rd22;
	setp.eq.s32 	%p3, %r1, %r2;
	@%p3 bra 	$L__BB2_26;
	setp.lt.s32 	%p4, %r32, 1;
	@%p4 bra 	$L__BB2_35;
	and.b32  	%r8, %r32, 3;
	setp.lt.u32 	%p5, %r32, 4;
	mov.b32 	%r52, 0;
	@%p5 bra 	$L__BB2_16;
	and.b32  	%r52, %r32, 2147483644;
	mov.b32 	%r49, 0;
$L__BB2_7:
	.pragma "nounroll";
	shl.b32 	%r36, %r49, 7;
	add.s32 	%r18, %r36, %r4;
	setp.ge.s32 	%p6, %r18, %r2;
	@%p6 bra 	$L__BB2_9;
	mul.wide.s32 	%rd23, %r18, 4;
	add.s64 	%rd24, %rd7, %rd23;
	ld.global.f32 	%f1, [%rd24];
	abs.f32 	%f2, %f1;
	mul.f32 	%f3, %f2, 0f4038AA3B;
	ex2.approx.ftz.f32 	%f4, %f3;
	add.f32 	%f5, %f4, 0f3F800000;
	rcp.approx.ftz.f32 	%f6, %f5;
	fma.rn.f32 	%f7, %f6, 0fC0000000, 0f3F800000;
	setp.ge.f32 	%p7, %f2, 0f41102CB4;
	selp.f32 	%f8, 0f3F800000, %f7, %p7;
	copysign.f32 	%f9, %f1, %f8;
	mul.f32 	%f10, %f1, %f1;
	fma.rn.f32 	%f11, %f10, 0f3C80F082, 0fBD563CAE;
	fma.rn.f32 	%f12, %f11, %f10, 0f3E085941;
	fma.rn.f32 	%f13, %f12, %f10, 0fBEAAA9ED;
	fma.rn.f32 	%f14, %f13, %f10, 0f00000000;
	fma.rn.f32 	%f15, %f14, %f1, %f1;
	setp.ge.f32 	%p8, %f2, 0f3F19999A;
	selp.f32 	%f16, %f9, %f15, %p8;
	add.s64 	%rd25, %rd8, %rd23;
	st.global.f32 	[%rd25], %f16;
$L__BB2_9:
	add.s32 	%r19, %r18, 128;
	setp.ge.s32 	%p9, %r19, %r2;
	@%p9 bra 	$L__BB2_11;
	mul.wide.s32 	%rd26, %r19, 4;
	add.s64 	%rd27, %rd7, %rd26;
	ld.global.f32 	%f17, [%rd27];
	abs.f32 	%f18, %f17;
	mul.f32 	%f19, %f18, 0f4038AA3B;
	ex2.approx.ftz.f32 	%f20, %f19;
	add.f32 	%f21, %f20, 0f3F800000;
	rcp.approx.ftz.f32 	%f22, %f21;
	fma.rn.f32 	%f23, %f22, 0fC0000000, 0f3F800000;
	setp.ge.f32 	%p10, %f18, 0f41102CB4;
	selp.f32 	%f24, 0f3F800000, %f23, %p10;
	copysign.f32 	%f25, %f17, %f24;
	mul.f32 	%f26, %f17, %f17;
	fma.rn.f32 	%f27, %f26, 0f3C80F082, 0fBD563CAE;
	fma.rn.f32 	%f28, %f27, %f26, 0f3E085941;
	fma.rn.f32 	%f29, %f28, %f26, 0fBEAAA9ED;
	fma.rn.f32 	%f30, %f29, %f26, 0f00000000;
	fma.rn.f32 	%f31, %f30, %f17, %f17;
	setp.ge.f32 	%p11, %f18, 0f3F19999A;
	selp.f32 	%f32, %f25, %f31, %p11;
	add.s64 	%rd28, %rd8, %rd26;
	st.global.f32 	[%rd28], %f32;
$L__BB2_11:
	add.s32 	%r20, %r18, 256;
	setp.ge.s32 	%p12, %r20, %r2;
	@%p12 bra 	$L__BB2_13;
	mul.wide.s32 	%rd29, %r20, 4;
	add.s64 	%rd30, %rd7, %rd29;
	ld.global.f32 	%f33, [%rd30];
	abs.f32 	%f34, %f33;
	mul.f32 	%f35, %f34, 0f4038AA3B;
	ex2.approx.ftz.f32 	%f36, %f35;
	add.f32 	%f37, %f36, 0f3F800000;
	rcp.approx.ftz.f32 	%f38, %f37;
	fma.rn.f32 	%f39, %f38, 0fC0000000, 0f3F800000;
	setp.ge.f32 	%p13, %f34, 0f41102CB4;
	selp.f32 	%f40, 0f3F800000, %f39, %p13;
	copysign.f32 	%f41, %f33, %f40;
	mul.f32 	%f42, %f33, %f33;
	fma.rn.f32 	%f43, %f42, 0f3C80F082, 0fBD563CAE;
	fma.rn.f32 	%f44, %f43, %f42, 0f3E085941;
	fma.rn.f32 	%f45, %f44, %f42, 0fBEAAA9ED;
	fma.rn.f32 	%f46, %f45, %f42, 0f00000000;
	fma.rn.f32 	%f47, %f46, %f33, %f33;
	setp.ge.f32 	%p14, %f34, 0f3F19999A;
	selp.f32 	%f48, %f41, %f47, %p14;
	add.s64 	%rd31, %rd8, %rd29;
	st.global.f32 	[%rd31], %f48;
$L__BB2_13:
	add.s32 	%r21, %r18, 384;
	setp.ge.s32 	%p15, %r21, %r2;
	@%p15 bra 	$L__BB2_15;
	mul.wide.s32 	%rd32, %r21, 4;
	add.s64 	%rd33, %rd7, %rd32;
	ld.global.f32 	%f49, [%rd33];
	abs.f32 	%f50, %f49;
	mul.f32 	%f51, %f50, 0f4038AA3B;
	ex2.approx.ftz.f32 	%f52, %f51;
	add.f32 	%f53, %f52, 0f3F800000;
	rcp.approx.ftz.f32 	%f54, %f53;
	fma.rn.f32 	%f55, %f54, 0fC0000000, 0f3F800000;
	setp.ge.f32 	%p16, %f50, 0f41102CB4;
	selp.f32 	%f56, 0f3F800000, %f55, %p16;
	copysign.f32 	%f57, %f49, %f56;
	mul.f32 	%f58, %f49, %f49;
	fma.rn.f32 	%f59, %f58, 0f3C80F082, 0fBD563CAE;
	fma.rn.f32 	%f60, %f59, %f58, 0f3E085941;
	fma.rn.f32 	%f61, %f60, %f58, 0fBEAAA9ED;
	fma.rn.f32 	%f62, %f61, %f58, 0f00000000;
	fma.rn.f32 	%f63, %f62, %f49, %f49;
	setp.ge.f32 	%p17, %f50, 0f3F19999A;
	selp.f32 	%f64, %f57, %f63, %p17;
	add.s64 	%rd34, %rd8, %rd32;
	st.global.f32 	[%rd34], %f64;
$L__BB2_15:
	add.s32 	%r49, %r49, 4;
	setp.eq.s32 	%p18, %r49, %r52;
	@%p18 bra 	$L__BB2_16;
	bra.uni 	$L__BB2_7;
$L__BB2_16:
	setp.eq.s32 	%p19, %r8, 0;
	@%p19 bra 	$L__BB2_35;
	setp.eq.s32 	%p20, %r8, 1;
	@%p20 bra 	$L__BB2_23;
	shl.b32 	%r37, %r52, 7;
	add.s32 	%r27, %r37, %r4;
	setp.ge.s32 	%p21, %r27, %r2;
	@%p21 bra 	$L__BB2_20;
	mul.wide.s32 	%rd35, %r27, 4;
	add.s64 	%rd36, %rd7, %rd35;
	ld.global.f32 	%f65, [%rd36];
	abs.f32 	%f66, %f65;
	mul.f32 	%f67, %f66, 0f4038AA3B;
	ex2.approx.ftz.f32 	%f68, %f67;
	add.f32 	%f69, %f68, 0f3F800000;
	rcp.approx.ftz.f32 	%f70, %f69;
	fma.rn.f32 	%f71, %f70, 0fC0000000, 0f3F800000;
	setp.ge.f32 	%p22, %f66, 0f41102CB4;
	selp.f32 	%f72, 0f3F800000, %f71, %p22;
	copysign.f32 	%f73, %f65, %f72;
	mul.f32 	%f74, %f65, %f65;
	fma.rn.f32 	%f75, %f74, 0f3C80F082, 0fBD563CAE;
	fma.rn.f32 	%f76, %f75, %f74, 0f3E085941;
	fma.rn.f32 	%f77, %f76, %f74, 0fBEAAA9ED;
	fma.rn.f32 	%f78, %f77, %f74, 0f00000000;
	fma.rn.f32 	%f79, %f78, %f65, %f65;
	setp.ge.f32 	%p23, %f66, 0f3F19999A;
	selp.f32 	%f80, %f73, %f79, %p23;
	add.s64 	%rd37, %rd8, %rd35;
	st.global.f32 	[%rd37], %f80;
$L__BB2_20:
	add.s32 	%r28, %r27, 128;
	setp.ge.s32 	%p24, %r28, %r2;
	@%p24 bra 	$L__BB2_22;
	mul.wide.s32 	%rd38, %r28, 4;
	add.s64 	%rd39, %rd7, %rd38;
	ld.global.f32 	%f81, [%rd39];
	abs.f32 	%f82, %f81;
	mul.f32 	%f83, %f82, 0f4038AA3B;
	ex2.approx.ftz.f32 	%f84, %f83;
	add.f32 	%f85, %f84, 0f3F800000;
	rcp.approx.ftz.f32 	%f86, %f85;
	fma.rn.f32 	%f87, %f86, 0fC0000000, 0f3F800000;
	setp.ge.f32 	%p25, %f82, 0f41102CB4;
	selp.f32 	%f88, 0f3F800000, %f87, %p25;
	copysign.f32 	%f89, %f81, %f88;
	mul.f32 	%f90, %f81, %f81;
	fma.rn.f32 	%f91, %f90, 0f3C80F082, 0fBD563CAE;
	fma.rn.f32 	%f92, %f91, %f90, 0f3E085941;
	fma.rn.f32 	%f93, %f92, %f90, 0fBEAAA9ED;
	fma.rn.f32 	%f94, %f93, %f90, 0f00000000;
	fma.rn.f32 	%f95, %f94, %f81, %f81;
	setp.ge.f32 	%p26, %f82, 0f3F19999A;
	selp.f32 	%f96, %f89, %f95, %p26;
	add.s64 	%rd40, %rd8, %rd38;
	st.global.f32 	[%rd40], %f96;
$L__BB2_22:
	add.s32 	%r52, %r52, 2;
$L__BB2_23:
	and.b32  	%r38, %r32, 1;
	setp.eq.b32 	%p27, %r38, 1;
	not.pred 	%p28, %p27;
	@%p28 bra 	$L__BB2_35;
	shl.b32 	%r39, %r52, 7;
	add.s32 	%r31, %r39, %r4;
	setp.ge.s32 	%p29, %r31, %r2;
	@%p29 bra 	$L__BB2_35;
	mul.wide.s32 	%rd41, %r31, 4;
	add.s64 	%rd42, %rd7, %rd41;
	ld.global.f32 	%f97, [%rd42];
	abs.f32 	%f98, %f97;
	mul.f32 	%f99, %f98, 0f4038AA3B;
	ex2.approx.ftz.f32 	%f100, %f99;
	add.f32 	%f101, %f100, 0f3F800000;
	rcp.approx.ftz.f32 	%f102, %f101;
	fma.rn.f32 	%f103, %f102, 0fC0000000, 0f3F800000;
	setp.ge.f32 	%p30, %f98, 0f41102CB4;
	selp.f32 	%f104, 0f3F800000, %f103, %p30;
	copysign.f32 	%f105, %f97, %f104;
	mul.f32 	%f106, %f97, %f97;
	fma.rn.f32 	%f107, %f106, 0f3C80F082, 0fBD563CAE;
	fma.rn.f32 	%f108, %f107, %f106, 0f3E085941;
	fma.rn.f32 	%f109, %f108, %f106, 0fBEAAA9ED;
	fma.rn.f32 	%f110, %f109, %f106, 0f00000000;
	fma.rn.f32 	%f111, %f110, %f97, %f97;
	setp.ge.f32 	%p31, %f98, 0f3F19999A;
	selp.f32 	%f112, %f105, %f111, %p31;
	add.s64 	%rd43, %rd8, %rd41;
	st.global.f32 	[%rd43], %f112;
	bra.uni 	$L__BB2_35;
$L__BB2_26:
	setp.lt.s32 	%p32, %r32, 1;
	@%p32 bra 	$L__BB2_35;
	and.b32  	%r10, %r32, 3;
	setp.lt.u32 	%p33, %r32, 4;
	mov.b32 	%r51, 0;
	@%p33 bra 	$L__BB2_30;
	and.b32  	%r51, %r32, 2147483644;
	neg.s32 	%r48, %r51;
	add.s64 	%rd45, %rd22, 1024;
	add.s64 	%rd9, %rd2, %rd45;
	add.s64 	%rd10, %rd1, %rd45;
	mov.u32 	%r47, %r4;
$L__BB2_29:
	.pragma "nounroll";
	mul.wide.s32 	%rd46, %r47, 4;
	add.s64 	%rd47, %rd9, %rd46;
	add.s64 	%rd48, %rd10, %rd46;
	ld.global.f32 	%f113, [%rd47+-1024];
	abs.f32 	%f114, %f113;
	mul.f32 	%f115, %f114, 0f4038AA3B;
	ex2.approx.ftz.f32 	%f116, %f115;
	add.f32 	%f117, %f116, 0f3F800000;
	rcp.approx.ftz.f32 	%f118, %f117;
	fma.rn.f32 	%f119, %f118, 0fC0000000, 0f3F800000;
	setp.ge.f32 	%p34, %f114, 0f41102CB4;
	selp.f32 	%f120, 0f3F800000, %f119, %p34;
	copysign.f32 	%f121, %f113, %f120;
	mul.f32 	%f122, %f113, %f113;
	fma.rn.f32 	%f123, %f122, 0f3C80F082, 0fBD563CAE;
	fma.rn.f32 	%f124, %f123, %f122, 0f3E085941;
	fma.rn.f32 	%f125, %f124, %f122, 0fBEAAA9ED;
	fma.rn.f32 	%f126, %f125, %f122, 0f00000000;
	fma.rn.f32 	%f127, %f126, %f113, %f113;
	setp.ge.f32 	%p35, %f114, 0f3F19999A;
	selp.f32 	%f128, %f121, %f127, %p35;
	st.global.f32 	[%rd48+-1024], %f128;
	ld.global.f32 	%f129, [%rd47+-512];
	abs.f32 	%f130, %f129;
	mul.f32 	%f131, %f130, 0f4038AA3B;
	ex2.approx.ftz.f32 	%f132, %f131;
	add.f32 	%f133, %f132, 0f3F800000;
	rcp.approx.ftz.f32 	%f134, %f133;
	fma.rn.f32 	%f135, %f134, 0fC0000000, 0f3F800000;
	setp.ge.f32 	%p36, %f130, 0f41102CB4;
	selp.f32 	%f136, 0f3F800000, %f135, %p36;
	copysign.f32 	%f137, %f129, %f136;
	mul.f32 	%f138, %f129, %f129;
	fma.rn.f32 	%f139, %f138, 0f3C80F082, 0fBD563CAE;
	fma.rn.f32 	%f140, %f139, %f138, 0f3E085941;
	fma.rn.f32 	%f141, %f140, %f138, 0fBEAAA9ED;
	fma.rn.f32 	%f142, %f141, %f138, 0f00000000;
	fma.rn.f32 	%f143, %f142, %f129, %f129;
	setp.ge.f32 	%p37, %f130, 0f3F19999A;
	selp.f32 	%f144, %f137, %f143, %p37;
	st.global.f32 	[%rd48+-512], %f144;
	ld.global.f32 	%f145, [%rd47];
	abs.f32 	%f146, %f145;
	mul.f32 	%f147, %f146, 0f4038AA3B;
	ex2.approx.ftz.f32 	%f148, %f147;
	add.f32 	%f149, %f148, 0f3F800000;
	rcp.approx.ftz.f32 	%f150, %f149;
	fma.rn.f32 	%f151, %f150, 0fC0000000, 0f3F800000;
	setp.ge.f32 	%p38, %f146, 0f41102CB4;
	selp.f32 	%f152, 0f3F800000, %f151, %p38;
	copysign.f32 	%f153, %f145, %f152;
	mul.f32 	%f154, %f145, %f145;
	fma.rn.f32 	%f155, %f154, 0f3C80F082, 0fBD563CAE;
	fma.rn.f32 	%f156, %f155, %f154, 0f3E085941;
	fma.rn.f32 	%f157, %f156, %f154, 0fBEAAA9ED;
	fma.rn.f32 	%f158, %f157, %f154, 0f00000000;
	fma.rn.f32 	%f159, %f158, %f145, %f145;
	setp.ge.f32 	%p39, %f146, 0f3F19999A;
	selp.f32 	%f160, %f153, %f159, %p39;
	st.global.f32 	[%rd48], %f160;
	ld.global.f32 	%f161, [%rd47+512];
	abs.f32 	%f162, %f161;
	mul.f32 	%f163, %f162, 0f4038AA3B;
	ex2.approx.ftz.f32 	%f164, %f163;
	add.f32 	%f165, %f164, 0f3F800000;
	rcp.approx.ftz.f32 	%f166, %f165;
	fma.rn.f32 	%f167, %f166, 0fC0000000, 0f3F800000;
	setp.ge.f32 	%p40, %f162, 0f41102CB4;
	selp.f32 	%f168, 0f3F800000, %f167, %p40;
	copysign.f32 	%f169, %f161, %f168;
	mul.f32 	%f170, %f161, %f161;
	fma.rn.f32 	%f171, %f170, 0f3C80F082, 0fBD563CAE;
	fma.rn.f32 	%f172, %f171, %f170, 0f3E085941;
	fma.rn.f32 	%f173, %f172, %f170, 0fBEAAA9ED;
	fma.rn.f32 	%f174, %f173, %f170, 0f00000000;
	fma.rn.f32 	%f175, %f174, %f161, %f161;
	setp.ge.f32 	%p41, %f162, 0f3F19999A;
	selp.f32 	%f176, %f169, %f175, %p41;
	st.global.f32 	[%rd48+512], %f176;
	add.s32 	%r48, %r48, 4;
	add.s32 	%r47, %r47, 512;
	setp.eq.s32 	%p42, %r48, 0;
	@%p42 bra 	$L__BB2_30;
	bra.uni 	$L__BB2_29;
$L__BB2_30:
	setp.eq.s32 	%p43, %r10, 0;
	@%p43 bra 	$L__BB2_35;
	setp.eq.s32 	%p44, %r10, 1;
	@%p44 bra 	$L__BB2_33;
	shl.b32 	%r41, %r51, 7;
	add.s32 	%r42, %r41, %r4;
	mul.wide.s32 	%rd49, %r42, 4;
	add.s64 	%rd50, %rd7, %rd49;
	ld.global.f32 	%f177, [%rd50];
	abs.f32 	%f178, %f177;
	mul.f32 	%f179, %f178, 0f4038AA3B;
	ex2.approx.ftz.f32 	%f180, %f179;
	add.f32 	%f181, %f180, 0f3F800000;
	rcp.approx.ftz.f32 	%f182, %f181;
	fma.rn.f32 	%f183, %f182, 0fC0000000, 0f3F800000;
	setp.ge.f32 	%p45, %f178, 0f41102CB4;
	selp.f32 	%f184, 0f3F800000, %f183, %p45;
	copysign.f32 	%f185, %f177, %f184;
	mul.f32 	%f186, %f177, %f177;
	fma.rn.f32 	%f187, %f186, 0f3C80F082, 0fBD563CAE;
	fma.rn.f32 	%f188, %f187, %f186, 0f3E085941;
	fma.rn.f32 	%f189, %f188, %f186, 0fBEAAA9ED;
	fma.rn.f32 	%f190, %f189, %f186, 0f00000000;
	fma.rn.f32 	%f191, %f190, %f177, %f177;
	setp.ge.f32 	%p46, %f178, 0f3F19999A;
	selp.f32 	%f192, %f185, %f191, %p46;
	add.s64 	%rd51, %rd8, %rd49;
	st.global.f32 	[%rd51], %f192;
	ld.global.f32 	%f193, [%rd50+512];
	abs.f32 	%f194, %f193;
	mul.f32 	%f195, %f194, 0f4038AA3B;
	ex2.approx.ftz.f32 	%f196, %f195;
	add.f32 	%f197, %f196, 0f3F800000;
	rcp.approx.ftz.f32 	%f198, %f197;
	fma.rn.f32 	%f199, %f198, 0fC0000000, 0f3F800000;
	setp.ge.f32 	%p47, %f194, 0f41102CB4;
	selp.f32 	%f200, 0f3F800000, %f199, %p47;
	copysign.f32 	%f201, %f193, %f200;
	mul.f32 	%f202, %f193, %f193;
	fma.rn.f32 	%f203, %f202, 0f3C80F082, 0fBD563CAE;
	fma.rn.f32 	%f204, %f203, %f202, 0f3E085941;
	fma.rn.f32 	%f205, %f204, %f202, 0fBEAAA9ED;
	fma.rn.f32 	%f206, %f205, %f202, 0f00000000;
	fma.rn.f32 	%f207, %f206, %f193, %f193;
	setp.ge.f32 	%p48, %f194, 0f3F19999A;
	selp.f32 	%f208, %f201, %f207, %p48;
	st.global.f32 	[%rd51+512], %f208;
	add.s32 	%r51, %r51, 2;
$L__BB2_33:
	and.b32  	%r43, %r32, 1;
	setp.eq.b32 	%p49, %r43, 1;
	not.pred 	%p50, %p49;
	@%p50 bra 	$L__BB2_35;
	shl.b32 	%r44, %r51, 7;
	add.s32 	%r45, %r44, %r4;
	mul.wide.s32 	%rd52, %r45, 4;
	add.s64 	%rd53, %rd7, %rd52;
	ld.global.f32 	%f209, [%rd53];
	abs.f32 	%f210, %f209;
	mul.f32 	%f211, %f210, 0f4038AA3B;
	ex2.approx.ftz.f32 	%f212, %f211;
	add.f32 	%f213, %f212, 0f3F800000;
	rcp.approx.ftz.f32 	%f214, %f213;
	fma.rn.f32 	%f215, %f214, 0fC0000000, 0f3F800000;
	setp.ge.f32 	%p51, %f210, 0f41102CB4;
	selp.f32 	%f216, 0f3F800000, %f215, %p51;
	copysign.f32 	%f217, %f209, %f216;
	mul.f32 	%f218, %f209, %f209;
	fma.rn.f32 	%f219, %f218, 0f3C80F082, 0fBD563CAE;
	fma.rn.f32 	%f220, %f219, %f218, 0f3E085941;
	fma.rn.f32 	%f221, %f220, %f218, 0fBEAAA9ED;
	fma.rn.f32 	%f222, %f221, %f218, 0f00000000;
	fma.rn.f32 	%f223, %f222, %f209, %f209;
	setp.ge.f32 	%p52, %f210, 0f3F19999A;
	selp.f32 	%f224, %f217, %f223, %p52;
	add.s64 	%rd54, %rd8, %rd52;
	st.global.f32 	[%rd54], %f224;
$L__BB2_35:
	ret;

}


// ===== COMPILED SASS (sm_100) =====

	.target	sm_100

	.elftype	@"ET_EXEC"


//--------------------- .note.nv.tkinfo           --------------------------
	.section	.note.nv.tkinfo,"",@"SHT_NOTE"
	.sectionflags	@"SHF_NOTE_NV_TKINFO"
	.tkinfo
        /*0018*/ 	.word	0x00000002
        /*0030*/ 	.string	""
        /*0030*/ 	.string	"ptxas"
        /*0030*/ 	.string	"Cuda compilation tools, release 13.0, V13.0.88"
        /*0030*/ 	.string	"Build cuda_13.0.r13.0/compiler.36424714_0"
        /*0030*/ 	.string	"-arch sm_100 -m 64 "



//--------------------- .note.nv.cuinfo           --------------------------
	.section	.note.nv.cuinfo,"",@"SHT_NOTE"
	.sectionflags	@"SHF_NOTE_NV_CUINFO"
        /*0018*/ 	.short	0x0002
        /*001a*/ 	.short	0x0064
        /*001c*/ 	.short	0x0082
	.zero		2


//--------------------- .nv.info                  --------------------------
	.section	.nv.info,"",@"SHT_CUDA_INFO"
	.align	4


	//----- nvinfo : EIATTR_REGCOUNT
	.align		4
        /*0000*/ 	.byte	0x04, 0x2f
        /*0002*/ 	.short	(.L_44 - .L_43)
	.align		4
.L_43:
        /*0004*/ 	.word	index@(_ZN3cub18CUB_300001_SM_10006detail11EmptyKernelIvEEvv)
        /*0008*/ 	.word	0x00000004


	//----- nvinfo : EIATTR_FRAME_SIZE
	.align		4
.L_44:
        /*000c*/ 	.byte	0x04, 0x11
        /*000e*/ 	.short	(.L_46 - .L_45)
	.align		4
.L_45:
        /*0010*/ 	.word	index@(_ZN3cub18CUB_300001_SM_10006detail11EmptyKernelIvEEvv)
        /*0014*/ 	.word	0x00000000


	//----- nvinfo : EIATTR_REGCOUNT
	.align		4
.L_46:
        /*0018*/ 	.byte	0x04, 0x2f
        /*001a*/ 	.short	(.L_48 - .L_47)
	.align		4
.L_47:
        /*001c*/ 	.word	index@(_ZN3cub18CUB_300001_SM_10006detail9transform16transform_kernelINS2_10policy_hubILb1EN4cuda3std3__45tupleIJN6thrust24THRUST_300001_SM_1000_NS10device_ptrIfEEEEEE10policy1000EiN6cuBERT12tanh_functorESC_JPfEEEvT0_iT1_T2_DpNS2_10kernel_argIT3_EE)
        /*0020*/ 	.word	0x0000001e


	//----- nvinfo : EIATTR_FRAME_SIZE
	.align		4
.L_48:
        /*0024*/ 	.byte	0x04, 0x11
        /*0026*/ 	.short	(.L_50 - .L_49)
	.align		4
.L_49:
        /*0028*/ 	.word	index@(_ZN3cub18CUB_300001_SM_10006detail9transform16transform_kernelINS2_10policy_hubILb1EN4cuda3std3__45tupleIJN6thrust24THRUST_300001_SM_1000_NS10device_ptrIfEEEEEE10policy1000EiN6cuBERT12tanh_functorESC_JPfEEEvT0_iT1_T2_DpNS2_10kernel_argIT3_EE)
        /*002c*/ 	.word	0x00000000


	//----- nvinfo : EIATTR_REGCOUNT
	.align		4
.L_50:
        /*0030*/ 	.byte	0x04, 0x2f
        /*0032*/ 	.short	(.L_52 - .L_51)
	.align		4
.L_51:
        /*0034*/ 	.word	index@(_ZN3cub18CUB_300001_SM_10006detail9transform16transform_kernelINS2_10policy_hubILb1EN4cuda3std3__45tupleIJN6thrust24THRUST_300001_SM_1000_NS10device_ptrIfEEEEEE10policy1000ElN6cuBERT12tanh_functorESC_JPfEEEvT0_iT1_T2_DpNS2_10kernel_argIT3_EE)
        /*0038*/ 	.word	0x0000001f


	//----- nvinfo : EIATTR_FRAME_SIZE
	.align		4
.L_52:
        /*003c*/ 	.byte	0x04, 0x11
        /*003e*/ 	.short	(.L_54 - .L_53)
	.align		4
.L_53:
        /*0040*/ 	.word	index@(_ZN3cub18CUB_300001_SM_10006detail9transform16transform_kernelINS2_10policy_hubILb1EN4cuda3std3__45tupleIJN6thrust24THRUST_300001_SM_1000_NS10device_ptrIfEEEEEE10policy1000ElN6cuBERT12tanh_functorESC_JPfEEEvT0_iT1_T2_DpNS2_10kernel_argIT3_EE)
        /*0044*/ 	.word	0x00000000


	//----- nvinfo : EIATTR_MIN_STACK_SIZE
	.align		4
.L_54:
        /*0048*/ 	.byte	0x04, 0x12
        /*004a*/ 	.short	(.L_56 - .L_55)
	.align		4
.L_55:
        /*004c*/ 	.word	index@(_ZN3cub18CUB_300001_SM_10006detail9transform16transform_kernelINS2_10policy_hubILb1EN4cuda3std3__45tupleIJN6thrust24THRUST_300001_SM_1000_NS10device_ptrIfEEEEEE10policy1000ElN6cuBERT12tanh_functorESC_JPfEEEvT0_iT1_T2_DpNS2_10kernel_argIT3_EE)
        /*0050*/ 	.word	0x00000000


	//----- nvinfo : EIATTR_MIN_STACK_SIZE
	.align		4
.L_56:
        /*0054*/ 	.byte	0x04, 0x12
        /*0056*/ 	.short	(.L_58 - .L_57)
	.align		4
.L_57:
        /*0058*/ 	.word	index@(_ZN3cub18CUB_300001_SM_10006detail9transform16transform_kernelINS2_10policy_hubILb1EN4cuda3std3__45tupleIJN6thrust24THRUST_300001_SM_1000_NS10device_ptrIfEEEEEE10policy1000EiN6cuBERT12tanh_functorESC_JPfEEEvT0_iT1_T2_DpNS2_10kernel_argIT3_EE)
        /*005c*/ 	.word	0x00000000


	//----- nvinfo : EIATTR_MIN_STACK_SIZE
	.align		4
.L_58:
        /*0060*/ 	.byte	0x04, 0x12
        /*0062*/ 	.short	(.L_60 - .L_59)
	.align		4
.L_59:
        /*0064*/ 	.word	index@(_ZN3cub18CUB_300001_SM_10006detail11EmptyKernelIvEEvv)
        /*0068*/ 	.word	0x00000000
.L_60:


//--------------------- .nv.compat                --------------------------
	.section	.nv.compat,"",@"SHT_CUDA_COMPAT_INFO"
	.align	4
        /*0000*/ 	.byte	0x02, 0x09, 0x00, 0x00, 0x02, 0x02, 0x01, 0x00, 0x02, 0x05, 0x05, 0x00, 0x03, 0x07, 0x01, 0x01
        /*0010*/ 	.byte	0x02, 0x03, 0x00, 0x00, 0x02, 0x06, 0x01, 0x00, 0x04, 0x0b, 0x08, 0x00, 0x01, 0x00, 0x00, 0x00
        /*0020*/ 	.byte	0x00, 0x00, 0x00, 0x00


//--------------------- .nv.info._ZN3cub18CUB_300001_SM_10006detail9transform16transform_kernelINS2_10policy_hubILb1EN4cuda3std3__45tupleIJN6thrust24THRUST_300001_SM_1000_NS10device_ptrIfEEEEEE10policy1000ElN6cuBERT12tanh_functorESC_JPfEEEvT0_iT1_T2_DpNS2_10kernel_argIT3_EE --------------------------
	.section	.nv.info._ZN3cub18CUB_300001_SM_10006detail9transform16transform_kernelINS2_10policy_hubILb1EN4cuda3std3__45tupleIJN6thrust24THRUST_300001_SM_1000_NS10device_ptrIfEEEEEE10policy1000ElN6cuBERT12tanh_functorESC_JPfEEEvT0_iT1_T2_DpNS2_10kernel_argIT3_EE,"",@"SHT_CUDA_INFO"
	.sectionflags	@""
	.align	4


	//----- nvinfo : EIATTR_CUDA_API_VERSION
	.align		4
        /*0000*/ 	.byte	0x04, 0x37
        /*0002*/ 	.short	(.L_62 - .L_61)
.L_61:
        /*0004*/ 	.word	0x00000082


	//----- nvinfo : EIATTR_KPARAM_INFO
	.align		4
.L_62:
        /*0008*/ 	.byte	0x04, 0x17
        /*000a*/ 	.short	(.L_64 - .L_63)
.L_63:
        /*000c*/ 	.word	0x00000000
        /*0010*/ 	.short	0x0004
        /*0012*/ 	.short	0x0018
        /*0014*/ 	.byte	0x00, 0xf0, 0x41, 0x00


	//----- nvinfo : EIATTR_KPARAM_INFO
	.align		4
.L_64:
        /*0018*/ 	.byte	0x04, 0x17
        /*001a*/ 	.short	(.L_66 - .L_65)
.L_65:
        /*001c*/ 	.word	0x00000000
        /*0020*/ 	.short	0x0003
        /*0022*/ 	.short	0x0010
        /*0024*/ 	.byte	0x00, 0xf0, 0x21, 0x00


	//----- nvinfo : EIATTR_KPARAM_INFO
	.align		4
.L_66:
        /*0028*/ 	.byte	0x04, 0x17
        /*002a*/ 	.short	(.L_68 - .L_67)
.L_67:
        /*002c*/ 	.word	0x00000000
        /*0030*/ 	.short	0x0002
        /*0032*/ 	.short	0x000c
        /*0034*/ 	.byte	0x00, 0xf0, 0x05, 0x00


	//----- nvinfo : EIATTR_KPARAM_INFO
	.align		4
.L_68:
        /*0038*/ 	.byte	0x04, 0x17
        /*003a*/ 	.short	(.L_70 - .L_69)
.L_69:
        /*003c*/ 	.word	0x00000000
        /*0040*/ 	.short	0x0001
        /*0042*/ 	.short	0x0008
        /*0044*/ 	.byte	0x00, 0xf0, 0x11, 0x00


	//----- nvinfo : EIATTR_KPARAM_INFO
	.align		4
.L_70:
        /*0048*/ 	.byte	0x04, 0x17
        /*004a*/ 	.short	(.L_72 - .L_71)
.L_71:
        /*004c*/ 	.word	0x00000000
        /*0050*/ 	.short	0x0000
        /*0052*/ 	.short	0x0000
        /*0054*/ 	.byte	0x00, 0xf0, 0x21, 0x00


	//----- nvinfo : EIATTR_SPARSE_MMA_MASK
	.align		4
.L_72:
        /*0058*/ 	.byte	0x03, 0x50
        /*005a*/ 	.short	0x0000


	//----- nvinfo : EIATTR_MAXREG_COUNT
	.align		4
        /*005c*/ 	.byte	0x03, 0x1b
        /*005e*/ 	.short	0x00ff


	//----- nvinfo : EIATTR_MERCURY_ISA_VERSION
	.align		4
        /*0060*/ 	.byte	0x03, 0x5f
        /*0062*/ 	.short	0x0101


	//----- nvinfo : EIATTR_VRC_CTA_INIT_COUNT
	.align		4
        /*0064*/ 	.byte	0x02, 0x4a
	.zero		1
	.zero		1


	//----- nvinfo : EIATTR_EXIT_INSTR_OFFSETS
	.align		4
        /*0068*/ 	.byte	0x04, 0x1c
        /*006a*/ 	.short	(.L_74 - .L_73)


	//   ....[0]....
.L_73:
        /*006c*/ 	.word	0x000002a0


	//   ....[1]....
        /*0070*/ 	.word	0x00001060


	//   ....[2]....
        /*0074*/ 	.word	0x00001410


	//   ....[3]....
        /*0078*/ 	.word	0x00001440


	//   ....[4]....
        /*007c*/ 	.word	0x000015a0


	//   ....[5]....
        /*0080*/ 	.word	0x000015c0


	//   ....[6]....
        /*0084*/ 	.word	0x00001b70


	//   ....[7]....
        /*0088*/ 	.word	0x00001e40


	//   ....[8]....
        /*008c*/ 	.word	0x00001fb0


	//----- nvinfo : EIATTR_MAX_THREADS
	.align		4
.L_74:
        /*0090*/ 	.byte	0x04, 0x05
        /*0092*/ 	.short	(.L_76 - .L_75)
.L_75:
        /*0094*/ 	.word	0x00000080
        /*0098*/ 	.word	0x00000001
        /*009c*/ 	.word	0x00000001


	//----- nvinfo : EIATTR_CRS_STACK_SIZE
	.align		4
.L_76:
        /*00a0*/ 	.byte	0x04, 0x1e
        /*00a2*/ 	.short	(.L_78 - .L_77)
.L_77:
        /*00a4*/ 	.word	0x00000000


	//----- nvinfo : EIATTR_CBANK_PARAM_SIZE
	.align		4
.L_78:
        /*00a8*/ 	.byte	0x03, 0x19
        /*00aa*/ 	.short	0x0028


	//----- nvinfo : EIATTR_PARAM_CBANK
	.align		4
        /*00ac*/ 	.byte	0x04, 0x0a
        /*00ae*/ 	.short	(.L_80 - .L_79)
	.align		4
.L_79:
        /*00b0*/ 	.word	index@(.nv.constant0._ZN3cub18CUB_300001_SM_10006detail9transform16transform_kernelINS2_10policy_hubILb1EN4cuda3std3__45tupleIJN6thrust24THRUST_300001_SM_1000_NS10device_ptrIfEEEEEE10policy1000ElN6cuBERT12tanh_functorESC_JPfEEEvT0_iT1_T2_DpNS2_10kernel_argIT3_EE)
        /*00b4*/ 	.short	0x0380
        /*00b6*/ 	.short	0x0028


	//----- nvinfo : EIATTR_SW_WAR
	.align		4
.L_80:
        /*00b8*/ 	.byte	0x04, 0x36
        /*00ba*/ 	.short	(.L_82 - .L_81)
.L_81:
        /*00bc*/ 	.word	0x00000008
.L_82:


//--------------------- .nv.info._ZN3cub18CUB_300001_SM_10006detail9transform16transform_kernelINS2_10policy_hubILb1EN4cuda3std3__45tupleIJN6thrust24THRUST_300001_SM_1000_NS10device_ptrIfEEEEEE10policy1000EiN6cuBERT12tanh_functorESC_JPfEEEvT0_iT1_T2_DpNS2_10kernel_argIT3_EE --------------------------
	.section	.nv.info._ZN3cub18CUB_300001_SM_10006detail9transform16transform_kernelINS2_10policy_hubILb1EN4cuda3std3__45tupleIJN6thrust24THRUST_300001_SM_1000_NS10device_ptrIfEEEEEE10policy1000EiN6cuBERT12tanh_functorESC_JPfEEEvT0_iT1_T2_DpNS2_10kernel_argIT3_EE,"",@"SHT_CUDA_INFO"
	.sectionflags	@""
	.align	4


	//----- nvinfo : EIATTR_CUDA_API_VERSION
	.align		4
        /*0000*/ 	.byte	0x04, 0x37
        /*0002*/ 	.short	(.L_84 - .L_83)
.L_83:
        /*0004*/ 	.word	0x00000082


	//----- nvinfo : EIATTR_KPARAM_INFO
	.align		4
.L_84:
        /*0008*/ 	.byte	0x04, 0x17
        /*000a*/ 	.short	(.L_86 - .L_85)
.L_85:
        /*000c*/ 	.word	0x00000000
        /*0010*/ 	.short	0x0004
        /*0012*/ 	.short	0x0018
        /*0014*/ 	.byte	0x00, 0xf0, 0x41, 0x00


	//----- nvinfo : EIATTR_KPARAM_INFO
	.align		4
.L_86:
        /*0018*/ 	.byte	0x04, 0x17
        /*001a*/ 	.short	(.L_88 - .L_87)
.L_87:
        /*001c*/ 	.word	0x00000000
        /*0020*/ 	.short	0x0003
        /*0022*/ 	.short	0x0010
        /*0024*/ 	.byte	0x00, 0xf0, 0x21, 0x00


	//----- nvinfo : EIATTR_KPARAM_INFO
	.align		4
.L_88:
        /*0028*/ 	.byte	0x04, 0x17
        /*002a*/ 	.short	(.L_90 - .L_89)
.L_89:
        /*002c*/ 	.word	0x00000000
        /*0030*/ 	.short	0x0002
        /*0032*/ 	.short	0x0008
        /*0034*/ 	.byte	0x00, 0xf0, 0x05, 0x00


	//----- nvinfo : EIATTR_KPARAM_INFO
	.align		4
.L_90:
        /*0038*/ 	.byte	0x04, 0x17
        /*003a*/ 	.short	(.L_92 - .L_91)
.L_91:
        /*003c*/ 	.word	0x00000000
        /*0040*/ 	.short	0x0001
        /*0042*/ 	.short	0x0004
        /*0044*/ 	.byte	0x00, 0xf0, 0x11, 0x00


	//----- nvinfo : EIATTR_KPARAM_INFO
	.align		4
.L_92:
        /*0048*/ 	.byte	0x04, 0x17
        /*004a*/ 	.short	(.L_94 - .L_93)
.L_93:
        /*004c*/ 	.word	0x00000000
        /*0050*/ 	.short	0x0000
        /*0052*/ 	.short	0x0000
        /*0054*/ 	.byte	0x00, 0xf0, 0x11, 0x00


	//----- nvinfo : EIATTR_SPARSE_MMA_MASK
	.align		4
.L_94:
        /*0058*/ 	.byte	0x03, 0x50
        /*005a*/ 	.short	0x0000


	//----- nvinfo : EIATTR_MAXREG_COUNT
	.align		4
        /*005c*/ 	.byte	0x03, 0x1b
        /*005e*/ 	.short	0x00ff


	//----- nvinfo : EIATTR_MERCURY_ISA_VERSION
	.align		4
        /*0060*/ 	.byte	0x03, 0x5f
        /*0062*/ 	.short	0x0101


	//----- nvinfo : EIATTR_VRC_CTA_INIT_COUNT
	.align		4
        /*0064*/ 	.byte	0x02, 0x4a
	.zero		1
	.zero		1


	//----- nvinfo : EIATTR_EXIT_INSTR_OFFSETS
	.align		4
        /*0068*/ 	.byte	0x04, 0x1c
        /*006a*/ 	.short	(.L_96 - .L_95)


	//   ....[0]....
.L_95:
        /*006c*/ 	.word	0x000001f0


	//   ....[1]....
        /*0070*/ 	.word	0x000007c0


	//   ....[2]....
        /*0074*/ 	.word	0x00000aa0


	//   ....[3]....
        /*0078*/ 	.word	0x00000c10


	//   ....[4]....
        /*007c*/ 	.word	0x00000c30


	//   ....[5]....
        /*0080*/ 	.word	0x00001360


	//   ....[6]....
        /*0084*/ 	.word	0x00001710


	//   ....[7]....
        /*0088*/ 	.word	0x00001740


	//   ....[8]....
        /*008c*/ 	.word	0x000018a0


	//----- nvinfo : EIATTR_MAX_THREADS
	.align		4
.L_96:
        /*0090*/ 	.byte	0x04, 0x05
        /*0092*/ 	.short	(.L_98 - .L_97)
.L_97:
        /*0094*/ 	.word	0x00000080
        /*0098*/ 	.word	0x00000001
        /*009c*/ 	.word	0x00000001


	//----- nvinfo : EIATTR_CRS_STACK_SIZE
	.align		4
.L_98:
        /*00a0*/ 	.byte	0x04, 0x1e
        /*00a2*/ 	.short	(.L_100 - .L_99)
.L_99:
        /*00a4*/ 	.word	0x00000000


	//----- nvinfo : EIATTR_CBANK_PARAM_SIZE
	.align		4
.L_100:
        /*00a8*/ 	.byte	0x03, 0x19
        /*00aa*/ 	.short	0x0028


	//----- nvinfo : EIATTR_PARAM_CBANK
	.align		4
        /*00ac*/ 	.byte	0x04, 0x0a
        /*00ae*/ 	.short	(.L_102 - .L_101)
	.align		4
.L_101:
        /*00b0*/ 	.word	index@(.nv.constant0._ZN3cub18CUB_300001_SM_10006detail9transform16transform_kernelINS2_10policy_hubILb1EN4cuda3std3__45tupleIJN6thrust24THRUST_300001_SM_1000_NS10device_ptrIfEEEEEE10policy1000EiN6cuBERT12tanh_functorESC_JPfEEEvT0_iT1_T2_DpNS2_10kernel_argIT3_EE)
        /*00b4*/ 	.short	0x0380
        /*00b6*/ 	.short	0x0028


	//----- nvinfo : EIATTR_SW_WAR
	.align		4
.L_102:
        /*00b8*/ 	.byte	0x04, 0x36
        /*00ba*/ 	.short	(.L_104 - .L_103)
.L_103:
        /*00bc*/ 	.word	0x00000008
.L_104:


//--------------------- .nv.info._ZN3cub18CUB_300001_SM_10006detail11EmptyKernelIvEEvv --------------------------
	.section	.nv.info._ZN3cub18CUB_300001_SM_10006detail11EmptyKernelIvEEvv,"",@"SHT_CUDA_INFO"
	.sectionflags	@""
	.align	4


	//----- nvinfo : EIATTR_CUDA_API_VERSION
	.align		4
        /*0000*/ 	.byte	0x04, 0x37
        /*0002*/ 	.short	(.L_106 - .L_105)
.L_105:
        /*0004*/ 	.word	0x00000082


	//----- nvinfo : EIATTR_SPARSE_MMA_MASK
	.align		4
.L_106:
        /*0008*/ 	.byte	0x03, 0x50
        /*000a*/ 	.short	0x0000


	//----- nvinfo : EIATTR_MAXREG_COUNT
	.align		4
        /*000c*/ 	.byte	0x03, 0x1b
        /*000e*/ 	.short	0x00ff


	//----- nvinfo : EIATTR_MERCURY_ISA_VERSION
	.align		4
        /*0010*/ 	.byte	0x03, 0x5f
        /*0012*/ 	.short	0x0101


	//----- nvinfo : EIATTR_VRC_CTA_INIT_COUNT
	.align		4
        /*0014*/ 	.byte	0x02, 0x4a
	.zero		1
	.zero		1


	//----- nvinfo : EIATTR_EXIT_INSTR_OFFSETS
	.align		4
        /*0018*/ 	.byte	0x04, 0x1c
        /*001a*/ 	.short	(.L_108 - .L_107)


	//   ....[0]....
.L_107:
        /*001c*/ 	.word	0x00000010


	//----- nvinfo : EIATTR_SW_WAR
	.align		4
.L_108:
        /*0020*/ 	.byte	0x04, 0x36
        /*0022*/ 	.short	(.L_110 - .L_109)
.L_109:
        /*0024*/ 	.word	0x00000008
.L_110:


//--------------------- .nv.callgraph             --------------------------
	.section	.nv.callgraph,"",@"SHT_CUDA_CALLGRAPH"
	.align	4
	.sectionentsize	8
	.align		4
        /*0000*/ 	.word	0x00000000
	.align		4
        /*0004*/ 	.word	0xffffffff
	.align		4
        /*0008*/ 	.word	0x00000000
	.align		4
        /*000c*/ 	.word	0xfffffffe
	.align		4
        /*0010*/ 	.word	0x00000000
	.align		4
        /*0014*/ 	.word	0xfffffffd
	.align		4
        /*0018*/ 	.word	0x00000000
	.align		4
        /*001c*/ 	.word	0xfffffffc


//--------------------- .nv.constant4             --------------------------
	.section	.nv.constant4,"a",@progbits
	.align	8
	.align		8
.nv.constant4:
        /*0000*/ 	.dword	_ZN41_INTERNAL_34055d3f_4_k_cu_198c691d_1484594cuda3std3__45__cpo5beginE
	.align		8
        /*0008*/ 	.dword	_ZN41_INTERNAL_34055d3f_4_k_cu_198c691d_1484594cuda3std3__45__cpo3endE
	.align		8
        /*0010*/ 	.dword	_ZN41_INTERNAL_34055d3f_4_k_cu_198c691d_1484594cuda3std3__45__cpo6cbeginE
	.align		8
        /*0018*/ 	.dword	_ZN41_INTERNAL_34055d3f_4_k_cu_198c691d_1484594cuda3std3__45__cpo4cendE
	.align		8
        /*0020*/ 	.dword	_ZN41_INTERNAL_34055d3f_4_k_cu_198c691d_1484594cuda3std3__45__cpo6rbeginE
	.align		8
        /*0028*/ 	.dword	_ZN41_INTERNAL_34055d3f_4_k_cu_198c691d_1484594cuda3std3__45__cpo4rendE
	.align		8
        /*0030*/ 	.dword	_ZN41_INTERNAL_34055d3f_4_k_cu_198c691d_1484594cuda3std3__45__cpo7crbeginE
	.align		8
        /*0038*/ 	.dword	_ZN41_INTERNAL_34055d3f_4_k_cu_198c691d_1484594cuda3std3__45__cpo5crendE
	.align		8
        /*0040*/ 	.dword	_ZN41_INTERNAL_34055d3f_4_k_cu_198c691d_1484594cuda3std3__443_GLOBAL__N__34055d3f_4_k_cu_198c691d_1484596ignoreE
	.align		8
        /*0048*/ 	.dword	_ZN41_INTERNAL_34055d3f_4_k_cu_198c691d_1484594cuda3std3__419piecewise_constructE
	.align		8
        /*0050*/ 	.dword	_ZN41_INTERNAL_34055d3f_4_k_cu_198c691d_1484594cuda3std3__48in_placeE
	.align		8
        /*0058*/ 	.dword	_ZN41_INTERNAL_34055d3f_4_k_cu_198c691d_1484594cuda3std3__420unreachable_sentinelE
	.align		8
        /*0060*/ 	.dword	_ZN41_INTERNAL_34055d3f_4_k_cu_198c691d_1484594cuda3std3__47nulloptE
	.align		8
        /*0068*/ 	.dword	_ZN41_INTERNAL_34055d3f_4_k_cu_198c691d_1484594cuda3std3__48unexpectE
	.align		8
        /*0070*/ 	.dword	_ZN41_INTERNAL_34055d3f_4_k_cu_198c691d_1484594cuda3std6ranges3__45__cpo4swapE
	.align		8
        /*0078*/ 	.dword	_ZN41_INTERNAL_34055d3f_4_k_cu_198c691d_1484594cuda3std6ranges3__45__cpo9iter_moveE
	.align		8
        /*0080*/ 	.dword	_ZN41_INTERNAL_34055d3f_4_k_cu_198c691d_1484594cuda3std6ranges3__45__cpo5beginE
	.align		8
        /*0088*/ 	.dword	_ZN41_INTERNAL_34055d3f_4_k_cu_198c691d_1484594cuda3std6ranges3__45__cpo3endE
	.align		8
        /*0090*/ 	.dword	_ZN41_INTERNAL_34055d3f_4_k_cu_198c691d_1484594cuda3std6ranges3__45__cpo6cbeginE
	.align		8
        /*0098*/ 	.dword	_ZN41_INTERNAL_34055d3f_4_k_cu_198c691d_1484594cuda3std6ranges3__45__cpo4cendE
	.align		8
        /*00a0*/ 	.dword	_ZN41_INTERNAL_34055d3f_4_k_cu_198c691d_1484594cuda3std6ranges3__45__cpo7advanceE
	.align		8
        /*00a8*/ 	.dword	_ZN41_INTERNAL_34055d3f_4_k_cu_198c691d_1484594cuda3std6ranges3__45__cpo9iter_swapE
	.align		8
        /*00b0*/ 	.dword	_ZN41_INTERNAL_34055d3f_4_k_cu_198c691d_1484594cuda3std6ranges3__45__cpo4nextE
	.align		8
        /*00b8*/ 	.dword	_ZN41_INTERNAL_34055d3f_4_k_cu_198c691d_1484594cuda3std6ranges3__45__cpo4prevE
	.align		8
        /*00c0*/ 	.dword	_ZN41_INTERNAL_34055d3f_4_k_cu_198c691d_1484594cuda3std6ranges3__45__cpo4dataE
	.align		8
        /*00c8*/ 	.dword	_ZN41_INTERNAL_34055d3f_4_k_cu_198c691d_1484594cuda3std6ranges3__45__cpo5cdataE
	.align		8
        /*00d0*/ 	.dword	_ZN41_INTERNAL_34055d3f_4_k_cu_198c691d_1484594cuda3std6ranges3__45__cpo4sizeE
	.align		8
        /*00d8*/ 	.dword	_ZN41_INTERNAL_34055d3f_4_k_cu_198c691d_1484594cuda3std6ranges3__45__cpo5ssizeE
	.align		8
        /*00e0*/ 	.dword	_ZN41_INTERNAL_34055d3f_4_k_cu_198c691d_1484594cuda3std6ranges3__45__cpo8distanceE
	.align		8
        /*00e8*/ 	.dword	_ZN41_INTERNAL_34055d3f_4_k_cu_198c691d_1484596thrust24THRUST_300001_SM_1000_NS8cuda_cub3parE
	.align		8
        /*00f0*/ 	.dword	_ZN41_INTERNAL_34055d3f_4_k_cu_198c691d_1484596thrust24THRUST_300001_SM_1000_NS8cuda_cub10par_nosyncE
	.align		8
        /*00f8*/ 	.dword	_ZN41_INTERNAL_34055d3f_4_k_cu_198c691d_1484596thrust24THRUST_300001_SM_1000_NS6system6detail10sequential3seqE
	.align		8
        /*0100*/ 	.dword	_ZN41_INTERNAL_34055d3f_4_k_cu_198c691d_1484596thrust24THRUST_300001_SM_1000_NS12placeholders2_1E
	.align		8
        /*0108*/ 	.dword	_ZN41_INTERNAL_34055d3f_4_k_cu_198c691d_1484596thrust24THRUST_300001_SM_1000_NS12placeholders2_2E
	.align		8
        /*0110*/ 	.dword	_ZN41_INTERNAL_34055d3f_4_k_cu_198c691d_1484596thrust24THRUST_300001_SM_1000_NS12placeholders2_3E
	.align		8
        /*0118*/ 	.dword	_ZN41_INTERNAL_34055d3f_4_k_cu_198c691d_1484596thrust24THRUST_300001_SM_1000_NS12placeholders2_4E
	.align		8
        /*0120*/ 	.dword	_ZN41_INTERNAL_34055d3f_4_k_cu_198c691d_1484596thrust24THRUST_300001_SM_1000_NS12placeholders2_5E
	.align		8
        /*0128*/ 	.dword	_ZN41_INTERNAL_34055d3f_4_k_cu_198c691d_1484596thrust24THRUST_300001_SM_1000_NS12placeholders2_6E
	.align		8
        /*0130*/ 	.dword	_ZN41_INTERNAL_34055d3f_4_k_cu_198c691d_1484596thrust24THRUST_300001_SM_1000_NS12placeholders2_7E
	.align		8
        /*0138*/ 	.dword	_ZN41_INTERNAL_34055d3f_4_k_cu_198c691d_1484596thrust24THRUST_300001_SM_1000_NS12placeholders2_8E
	.align		8
        /*0140*/ 	.dword	_ZN41_INTERNAL_34055d3f_4_k_cu_198c691d_1484596thrust24THRUST_300001_SM_1000_NS12placeholders2_9E
	.align		8
        /*0148*/ 	.dword	_ZN41_INTERNAL_34055d3f_4_k_cu_198c691d_1484596thrust24THRUST_300001_SM_1000_NS12placeholders3_10E
	.align		8
        /*0150*/ 	.dword	_ZN41_INTERNAL_34055d3f_4_k_cu_198c691d_1484596thrust24THRUST_300001_SM_1000_NS3seqE


//--------------------- .text._ZN3cub18CUB_300001_SM_10006detail9transform16transform_kernelINS2_10policy_hubILb1EN4cuda3std3__45tupleIJN6thrust24THRUST_300001_SM_1000_NS10device_ptrIfEEEEEE10policy1000ElN6cuBERT12tanh_functorESC_JPfEEEvT0_iT1_T2_DpNS2_10kernel_argIT3_EE --------------------------
	.section	.text._ZN3cub18CUB_300001_SM_10006detail9transform16transform_kernelINS2_10policy_hubILb1EN4cuda3std3__45tupleIJN6thrust24THRUST_300001_SM_1000_NS10device_ptrIfEEEEEE10policy1000ElN6cuBERT12tanh_functorESC_JPfEEEvT0_iT1_T2_DpNS2_10kernel_argIT3_EE,"ax",@progbits
	.align	128
        .global         _ZN3cub18CUB_300001_SM_10006detail9transform16transform_kernelINS2_10policy_hubILb1EN4cuda3std3__45tupleIJN6thrust24THRUST_300001_SM_1000_NS10device_ptrIfEEEEEE10policy1000ElN6cuBERT12tanh_functorESC_JPfEEEvT0_iT1_T2_DpNS2_10kernel_argIT3_EE
        .type           _ZN3cub18CUB_300001_SM_10006detail9transform16transform_kernelINS2_10policy_hubILb1EN4cuda3std3__45tupleIJN6thrust24THRUST_300001_SM_1000_NS10device_ptrIfEEEEEE10policy1000ElN6cuBERT12tanh_functorESC_JPfEEEvT0_iT1_T2_DpNS2_10kernel_argIT3_EE,@function
        .size           _ZN3cub18CUB_300001_SM_10006detail9transform16transform_kernelINS2_10policy_hubILb1EN4cuda3std3__45tupleIJN6thrust24THRUST_300001_SM_1000_NS10device_ptrIfEEEEEE10policy1000ElN6cuBERT12tanh_functorESC_JPfEEEvT0_iT1_T2_DpNS2_10kernel_argIT3_EE,(.L_x_55 - _ZN3cub18CUB_300001_SM_10006detail9transform16transform_kernelINS2_10policy_hubILb1EN4cuda3std3__45tupleIJN6thrust24THRUST_300001_SM_1000_NS10device_ptrIfEEEEEE10policy1000ElN6cuBERT12tanh_functorESC_JPfEEEvT0_iT1_T2_DpNS2_10kernel_argIT3_EE)
        .other          _ZN3cub18CUB_300001_SM_10006detail9transform16transform_kernelINS2_10policy_hubILb1EN4cuda3std3__45tupleIJN6thrust24THRUST_300001_SM_1000_NS10device_ptrIfEEEEEE10policy1000ElN6cuBERT12tanh_functorESC_JPfEEEvT0_iT1_T2_DpNS2_10kernel_argIT3_EE,@"STO_CUDA_ENTRY STV_DEFAULT"
_ZN3cub18CUB_300001_SM_10006detail9transform16transform_kernelINS2_10policy_hubILb1EN4cuda3std3__45tupleIJN6thrust24THRUST_300001_SM_1000_NS10device_ptrIfEEEEEE10policy1000ElN6cuBERT12tanh_functorESC_JPfEEEvT0_iT1_T2_DpNS2_10kernel_argIT3_EE:
.text._ZN3cub18CUB_300001_SM_10006detail9transform16transform_kernelINS2_10policy_hubILb1EN4cuda3std3__45tupleIJN6thrust24THRUST_300001_SM_1000_NS10device_ptrIfEEEEEE10policy1000ElN6cuBERT12tanh_functorESC_JPfEEEvT0_iT1_T2_DpNS2_10kernel_argIT3_EE:
[----:B------:R-:W-:Y:S08]  /*0000*/  LDC R1, c[0x0][0x37c] ;  /* 0x0000df00ff017b82 */ /* 0x000ff00000000800 */
[----:B------:R-:W0:Y:S01]  /*0010*/  LDC R16, c[0x0][0x388] ;  /* 0x0000e200ff107b82 */ /* 0x000e220000000800 */
[----:B------:R-:W1:Y:S01]  /*0020*/  LDCU.64 UR6, c[0x0][0x380] ;  /* 0x00007000ff0677ac */ /* 0x000e620008000a00 */
[----:B------:R-:W2:Y:S01]  /*0030*/  S2R R7, SR_TID.X ;  /* 0x0000000000077919 */ /* 0x000ea20000002100 */
[----:B------:R-:W-:Y:S05]  /*0040*/  BSSY.RECONVERGENT B0, `(.L_x_0) ;  /* 0x000001a000007945 */ /* 0x000fea0003800200 */
[----:B------:R-:W3:Y:S01]  /*0050*/  S2UR UR4, SR_CTAID.X ;  /* 0x00000000000479c3 */ /* 0x000ee20000002500 */
[----:B0-----:R-:W-:-:S04]  /*0060*/  SHF.L.U32 R5, R16, 0x7, RZ ;  /* 0x0000000710057819 */ /* 0x001fc800000006ff */
[----:B------:R-:W-:Y:S01]  /*0070*/  SHF.R.S32.HI R0, RZ, 0x1f, R5 ;  /* 0x0000001fff007819 */ /* 0x000fe20000011405 */
[----:B---3--:R-:W-:Y:S01]  /*0080*/  IMAD.WIDE.U32 R2, R5, UR4, RZ ;  /* 0x0000000405027c25 */ /* 0x008fe2000f8e00ff */
[----:B--2---:R-:W-:-:S03]  /*0090*/  SHF.L.U32 R11, R7, 0x7, RZ ;  /* 0x00000007070b7819 */ /* 0x004fc600000006ff */
[----:B------:R-:W-:Y:S01]  /*00a0*/  IMAD R13, R0, UR4, RZ ;  /* 0x00000004000d7c24 */ /* 0x000fe2000f8e02ff */
[----:B-1----:R-:W-:-:S04]  /*00b0*/  IADD3 R6, P1, PT, -R2, UR6, RZ ;  /* 0x0000000602067c10 */ /* 0x002fc8000ff3e1ff */
[----:B------:R-:W-:Y:S02]  /*00c0*/  IADD3 R13, PT, PT, R3, R13, RZ ;  /* 0x0000000d030d7210 */ /* 0x000fe40007ffe0ff */
[----:B------:R-:W-:Y:S02]  /*00d0*/  ISETP.LT.U32.AND P0, PT, R6, R5, PT ;  /* 0x000000050600720c */ /* 0x000fe40003f01070 */
[----:B------:R-:W-:-:S04]  /*00e0*/  IADD3.X R9, PT, PT, ~R13, UR7, RZ, P1, !PT ;  /* 0x000000070d097c10 */ /* 0x000fc80008ffe5ff */
[----:B------:R-:W-:-:S04]  /*00f0*/  ISETP.LT.AND.EX P0, PT, R9, R0, PT, P0 ;  /* 0x000000000900720c */ /* 0x000fc80003f01300 */
[----:B------:R-:W-:-:S04]  /*0100*/  SEL R6, R6, R5, P0 ;  /* 0x0000000506067207 */ /* 0x000fc80000000000 */
[----:B------:R-:W-:-:S04]  /*0110*/  SHF.L.U32 R0, R6, 0x2, RZ ;  /* 0x0000000206007819 */ /* 0x000fc800000006ff */
[----:B------:R-:W-:-:S13]  /*0120*/  ISETP.GE.AND P0, PT, R11, R0, PT ;  /* 0x000000000b00720c */ /* 0x000fda0003f06270 */
[----:B------:R-:W-:Y:S05]  /*0130*/  @P0 BRA `(.L_x_1) ;  /* 0x0000000000280947 */ /* 0x000fea0003800000 */
[----:B------:R-:W0:Y:S02]  /*0140*/  LDC.64 R8, c[0x0][0x398] ;  /* 0x0000e600ff087b82 */ /* 0x000e240000000a00 */
[----:B0-----:R-:W-:-:S04]  /*0150*/  LEA R8, P0, R2, R8, 0x2 ;  /* 0x0000000802087211 */ /* 0x001fc800078010ff */
[----:B------:R-:W-:-:S03]  /*0160*/  LEA.HI.X R9, R2, R9, R13, 0x2, P0 ;  /* 0x0000000902097211 */ /* 0x000fc600000f140d */
[----:B------:R-:W-:-:S07]  /*0170*/  IMAD.WIDE.U32 R8, R7, 0x80, R8 ;  /* 0x0000008007087825 */ /* 0x000fce00078e0008 */
.L_x_2:
[----:B------:R-:W-:Y:S01]  /*0180*/  IADD3 R11, PT, PT, R11, 0x4000, RZ ;  /* 0x000040000b0b7810 */ /* 0x000fe20007ffe0ff */
[----:B------:R0:W-:Y:S03]  /*0190*/  CCTL.E.PF2 [R8] ;  /* 0x000000000800798f */ /* 0x0001e60000800100 */
[----:B------:R-:W-:Y:S02]  /*01a0*/  ISETP.GE.AND P0, PT, R11, R0, PT ;  /* 0x000000000b00720c */ /* 0x000fe40003f06270 */
[----:B0-----:R-:W-:-:S04]  /*01b0*/  IADD3 R8, P1, PT, R8, 0x4000, RZ ;  /* 0x0000400008087810 */ /* 0x001fc80007f3e0ff */
[----:B------:R-:W-:-:S07]  /*01c0*/  IADD3.X R9, PT, PT, RZ, R9, RZ, P1, !PT ;  /* 0x00000009ff097210 */ /* 0x000fce0000ffe4ff */
[----:B------:R-:W-:Y:S05]  /*01d0*/  @!P0 BRA `(.L_x_2) ;  /* 0xfffffffc00e88947 */ /* 0x000fea000383ffff */
.L_x_1:
[----:B------:R-:W-:Y:S05]  /*01e0*/  BSYNC.RECONVERGENT B0 ;  /* 0x0000000000007941 */ /* 0x000fea0003800200 */
.L_x_0:
[----:B------:R-:W0:Y:S01]  /*01f0*/  LDCU.128 UR8, c[0x0][0x390] ;  /* 0x00007200ff0877ac */ /* 0x000e220008000c00 */
[----:B------:R-:W-:Y:S02]  /*0200*/  ISETP.NE.AND P0, PT, R5, R6, PT ;  /* 0x000000060500720c */ /* 0x000fe40003f05270 */
[C---:B------:R-:W-:Y:S01]  /*0210*/  SHF.L.U32 R8, R2.reuse, 0x2, RZ ;  /* 0x0000000202087819 */ /* 0x040fe200000006ff */
[----:B------:R-:W1:Y:S01]  /*0220*/  LDCU.64 UR4, c[0x0][0x358] ;  /* 0x00006b00ff0477ac */ /* 0x000e620008000a00 */
[----:B------:R-:W-:Y:S02]  /*0230*/  SHF.L.U64.HI R0, R2, 0x2, R13 ;  /* 0x0000000202007819 */ /* 0x000fe4000001020d */
[C---:B0-----:R-:W-:Y:S02]  /*0240*/  IADD3 R4, P1, PT, R8.reuse, UR10, RZ ;  /* 0x0000000a08047c10 */ /* 0x041fe4000ff3e0ff */
[----:B------:R-:W-:Y:S02]  /*0250*/  IADD3 R2, P2, PT, R8, UR8, RZ ;  /* 0x0000000808027c10 */ /* 0x000fe4000ff5e0ff */
[----:B------:R-:W-:-:S02]  /*0260*/  IADD3.X R5, PT, PT, R0, UR11, RZ, P1, !PT ;  /* 0x0000000b00057c10 */ /* 0x000fc40008ffe4ff */
[----:B------:R-:W-:Y:S01]  /*0270*/  IADD3.X R3, PT, PT, R0, UR9, RZ, P2, !PT ;  /* 0x0000000900037c10 */ /* 0x000fe200097fe4ff */
[----:B-1----:R-:W-:Y:S08]  /*0280*/  @!P0 BRA `(.L_x_3) ;  /* 0x0000001000c88947 */ /* 0x002ff00003800000 */
[----:B------:R-:W-:-:S13]  /*0290*/  ISETP.GE.AND P0, PT, R16, 0x1, PT ;  /* 0x000000011000780c */ /* 0x000fda0003f06270 */
[----:B------:R-:W-:Y:S05]  /*02a0*/  @!P0 EXIT ;  /* 0x000000000000894d */ /* 0x000fea0003800000 */
[C---:B------:R-:W-:Y:S01]  /*02b0*/  ISETP.GE.U32.AND P0, PT, R16.reuse, 0x4, PT ;  /* 0x000000041000780c */ /* 0x040fe20003f06070 */
[----:B------:R-:W-:Y:S01]  /*02c0*/  HFMA2 R8, -RZ, RZ, 0, 0 ;  /* 0x00000000ff087431 */ /* 0x000fe200000001ff */
[----:B------:R-:W-:-:S11]  /*02d0*/  LOP3.LUT R12, R16, 0x3, RZ, 0xc0, !PT ;  /* 0x00000003100c7812 */ /* 0x000fd600078ec0ff */
[----:B------:R-:W-:Y:S05]  /*02e0*/  @!P0 BRA `(.L_x_4) ;  /* 0x0000000c00588947 */ /* 0x000fea0003800000 */
[CC--:B------:R-:W-:Y:S01]  /*02f0*/  ISETP.GE.AND P4, PT, R7.reuse, R6.reuse, PT ;  /* 0x000000060700720c */ /* 0x0c0fe20003f86270 */
[----:B------:R-:W-:Y:S01]  /*0300*/  BSSY.RECONVERGENT B0, `(.L_x_5) ;  /* 0x000001f000007945 */ /* 0x000fe20003800200 */
[----:B------:R-:W-:Y:S02]  /*0310*/  LOP3.LUT R8, R16, 0x7ffffffc, RZ, 0xc0, !PT ;  /* 0x7ffffffc10087812 */ /* 0x000fe400078ec0ff */
[C---:B------:R-:W-:Y:S02]  /*0320*/  IADD3 R13, PT, PT, R7.reuse, 0x80, RZ ;  /* 0x00000080070d7810 */ /* 0x040fe40007ffe0ff */
[C---:B------:R-:W-:Y:S02]  /*0330*/  IADD3 R11, PT, PT, R7.reuse, 0x100, RZ ;  /* 0x00000100070b7810 */ /* 0x040fe40007ffe0ff */
[----:B------:R-:W-:Y:S02]  /*0340*/  IADD3 R9, PT, PT, R7, 0x180, RZ ;  /* 0x0000018007097810 */ /* 0x000fe40007ffe0ff */
[----:B------:R-:W-:-:S02]  /*0350*/  ISETP.GE.AND P3, PT, R13, R6, PT ;  /* 0x000000060d00720c */ /* 0x000fc40003f66270 */
[-C--:B------:R-:W-:Y:S02]  /*0360*/  ISETP.GE.AND P0, PT, R11, R6.reuse, PT ;  /* 0x000000060b00720c */ /* 0x080fe40003f06270 */
[----:B------:R-:W-:Y:S02]  /*0370*/  ISETP.GE.AND P1, PT, R9, R6, PT ;  /* 0x000000060900720c */ /* 0x000fe40003f26270 */
[----:B------:R-:W-:Y:S01]  /*0380*/  ISETP.NE.AND P2, PT, R8, 0x4, PT ;  /* 0x000000040800780c */ /* 0x000fe20003f45270 */
[----:B------:R-:W-:-:S12]  /*0390*/  @P4 BRA `(.L_x_6) ;  /* 0x0000000000544947 */ /* 0x000fd80003800000 */
[----:B------:R-:W-:-:S05]  /*03a0*/  IMAD.WIDE R14, R7, 0x4, R4 ;  /* 0x00000004070e7825 */ /* 0x000fca00078e0204 */
[----:B------:R0:W2:Y:S01]  /*03b0*/  LDG.E R10, desc[UR4][R14.64] ;  /* 0x000000040e0a7981 */ /* 0x0000a2000c1e1900 */
[----:B------:R-:W-:Y:S01]  /*03c0*/  MOV R18, 0x3c80f082 ;  /* 0x3c80f08200127802 */ /* 0x000fe20000000f00 */
[----:B------:R-:W-:Y:S02]  /*03d0*/  HFMA2 R17, -RZ, RZ, 1.875, 0 ;  /* 0x3f800000ff117431 */ /* 0x000fe400000001ff */
[----:B0-----:R-:W-:-:S04]  /*03e0*/  IMAD.WIDE R14, R7, 0x4, R2 ;  /* 0x00000004070e7825 */ /* 0x001fc800078e0202 */
[C---:B--2---:R-:W-:Y:S01]  /*03f0*/  FMUL R0, |R10|.reuse, 2.8853900432586669922 ;  /* 0x4038aa3b0a007820 */ /* 0x044fe20000400200 */
[C---:B------:R-:W-:Y:S01]  /*0400*/  FMUL R19, R10.reuse, R10 ;  /* 0x0000000a0a137220 */ /* 0x040fe20000400000 */
[C---:B------:R-:W-:Y:S02]  /*0410*/  FSETP.GE.AND P5, PT, |R10|.reuse, 0.60000002384185791016, PT ;  /* 0x3f19999a0a00780b */ /* 0x040fe40003fa6200 */
[----:B------:R-:W-:Y:S01]  /*0420*/  FSETP.GE.AND P4, PT, |R10|, 9.010913848876953125, PT ;  /* 0x41102cb40a00780b */ /* 0x000fe20003f86200 */
[C---:B------:R-:W-:Y:S01]  /*0430*/  FFMA R18, R19.reuse, R18, -0.052303962409496307373 ;  /* 0xbd563cae13127423 */ /* 0x040fe20000000012 */
[----:B------:R-:W0:Y:S03]  /*0440*/  MUFU.EX2 R0, R0 ;  /* 0x0000000000007308 */ /* 0x000e260000000800 */
[----:B------:R-:W-:Y:S01]  /*0450*/  FFMA R18, R19, R18, 0.1331529766321182251 ;  /* 0x3e08594113127423 */ /* 0x000fe20000000012 */
[----:B0-----:R-:W-:-:S03]  /*0460*/  FADD R16, R0, 1 ;  /* 0x3f80000000107421 */ /* 0x001fc60000000000 */
[----:B------:R-:W-:-:S04]  /*0470*/  FFMA R0, R19, R18, -0.33332768082618713379 ;  /* 0xbeaaa9ed13007423 */ /* 0x000fc80000000012 */
[----:B------:R-:W-:Y:S01]  /*0480*/  FFMA R19, R19, R0, RZ ;  /* 0x0000000013137223 */ /* 0x000fe200000000ff */
[----:B------:R-:W0:Y:S02]  /*0490*/  MUFU.RCP R16, R16 ;  /* 0x0000001000107308 */ /* 0x000e240000001000 */
[----:B0-----:R-:W-:-:S05]  /*04a0*/  FFMA R17, R16, -2, R17 ;  /* 0xc000000010117823 */ /* 0x001fca0000000011 */
[----:B------:R-:W-:-:S04]  /*04b0*/  FSEL R17, R17, 1, !P4 ;  /* 0x3f80000011117808 */ /* 0x000fc80006000000 */
[--C-:B------:R-:W-:Y:S01]  /*04c0*/  LOP3.LUT R17, R17, 0x80000000, R10.reuse, 0xb8, !PT ;  /* 0x8000000011117812 */ /* 0x100fe200078eb80a */
[----:B------:R-:W-:-:S05]  /*04d0*/  @!P5 FFMA R17, R10, R19, R10 ;  /* 0x000000130a11d223 */ /* 0x000fca000000000a */
[----:B------:R0:W-:Y:S02]  /*04e0*/  STG.E desc[UR4][R14.64], R17 ;  /* 0x000000110e007986 */ /* 0x0001e4000c101904 */
.L_x_6:
[----:B------:R-:W-:Y:S05]  /*04f0*/  BSYNC.RECONVERGENT B0 ;  /* 0x0000000000007941 */ /* 0x000fea0003800200 */
.L_x_5:
[----:B------:R-:W-:Y:S04]  /*0500*/  BSSY.RECONVERGENT B0, `(.L_x_7) ;  /* 0x0000017000007945 */ /* 0x000fe80003800200 */
[----:B------:R-:W-:Y:S05]  /*0510*/  @P3 BRA `(.L_x_8) ;  /* 0x0000000000543947 */ /* 0x000fea0003800000 */
[----:B0-----:R-:W-:-:S05]  /*0520*/  IMAD.WIDE R14, R13, 0x4, R4 ;  /* 0x000000040d0e7825 */ /* 0x001fca00078e0204 */
        /* <DEDUP_REMOVED lines=20> */
.L_x_8:
[----:B------:R-:W-:Y:S05]  /*0670*/  BSYNC.RECONVERGENT B0 ;  /* 0x0000000000007941 */ /* 0x000fea0003800200 */
.L_x_7:
[----:B------:R-:W-:Y:S04]  /*0680*/  BSSY.RECONVERGENT B0, `(.L_x_9) ;  /* 0x0000017000007945 */ /* 0x000fe80003800200 */
[----:B------:R-:W-:Y:S05]  /*0690*/  @P0 BRA `(.L_x_10) ;  /* 0x0000000000540947 */ /* 0x000fea0003800000 */
[----:B01----:R-:W-:-:S06]  /*06a0*/  IMAD.WIDE R14, R11, 0x4, R4 ;  /* 0x000000040b0e7825 */ /* 0x003fcc00078e0204 */
[----:B------:R-:W2:Y:S01]  /*06b0*/  LDG.E R14, desc[UR4][R14.64] ;  /* 0x000000040e0e7981 */ /* 0x000ea2000c1e1900 */
[----:B------:R-:W-:Y:S01]  /*06c0*/  MOV R16, 0x3c80f082 ;  /* 0x3c80f08200107802 */ /* 0x000fe20000000f00 */
[----:B------:R-:W-:Y:S02]  /*06d0*/  HFMA2 R13, -RZ, RZ, 1.875, 0 ;  /* 0x3f800000ff0d7431 */ /* 0x000fe400000001ff */
        /* <DEDUP_REMOVED lines=11> */
[----:B0-----:R-:W-:Y:S01]  /*0790*/  FFMA R13, R10, -2, R13 ;  /* 0xc00000000a0d7823 */ /* 0x001fe2000000000d */
[----:B------:R-:W-:-:S04]  /*07a0*/  IMAD.WIDE R10, R11, 0x4, R2 ;  /* 0x000000040b0a7825 */ /* 0x000fc800078e0202 */
[----:B------:R-:W-:-:S04]  /*07b0*/  FSEL R13, R13, 1, !P0 ;  /* 0x3f8000000d0d7808 */ /* 0x000fc80004000000 */
[--C-:B------:R-:W-:Y:S01]  /*07c0*/  LOP3.LUT R13, R13, 0x80000000, R14.reuse, 0xb8, !PT ;  /* 0x800000000d0d7812 */ /* 0x100fe200078eb80e */
[----:B------:R-:W-:-:S05]  /*07d0*/  @!P3 FFMA R13, R14, R17, R14 ;  /* 0x000000110e0db223 */ /* 0x000fca000000000e */
[----:B------:R2:W-:Y:S02]  /*07e0*/  STG.E desc[UR4][R10.64], R13 ;  /* 0x0000000d0a007986 */ /* 0x0005e4000c101904 */
.L_x_10:
[----:B------:R-:W-:Y:S05]  /*07f0*/  BSYNC.RECONVERGENT B0 ;  /* 0x0000000000007941 */ /* 0x000fea0003800200 */
.L_x_9:
[----:B------:R-:W-:Y:S04]  /*0800*/  BSSY.RECONVERGENT B0, `(.L_x_11) ;  /* 0x0000017000007945 */ /* 0x000fe80003800200 */
[----:B------:R-:W-:Y:S05]  /*0810*/  @P1 BRA `(.L_x_12) ;  /* 0x0000000000541947 */ /* 0x000fea0003800000 */
[----:B--2---:R-:W-:-:S05]  /*0820*/  IMAD.WIDE R10, R9, 0x4, R4 ;  /* 0x00000004090a7825 */ /* 0x004fca00078e0204 */
[----:B------:R-:W2:Y:S01]  /*0830*/  LDG.E R13, desc[UR4][R10.64] ;  /* 0x000000040a0d7981 */ /* 0x000ea2000c1e1900 */
[----:B------:R-:W-:Y:S01]  /*0840*/  MOV R16, 0x3c80f082 ;  /* 0x3c80f08200107802 */ /* 0x000fe20000000f00 */
[----:B01----:R-:W-:Y:S02]  /*0850*/  HFMA2 R15, -RZ, RZ, 1.875, 0 ;  /* 0x3f800000ff0f7431 */ /* 0x003fe400000001ff */
        /* <DEDUP_REMOVED lines=13> */
[----:B------:R-:W-:Y:S01]  /*0930*/  LOP3.LUT R15, R10, 0x80000000, R13, 0xb8, !PT ;  /* 0x800000000a0f7812 */ /* 0x000fe200078eb80d */
[----:B------:R-:W-:-:S04]  /*0940*/  IMAD.WIDE R10, R9, 0x4, R2 ;  /* 0x00000004090a7825 */ /* 0x000fc800078e0202 */
[----:B------:R-:W-:-:S05]  /*0950*/  @!P1 FFMA R15, R13, R0, R13 ;  /* 0x000000000d0f9223 */ /* 0x000fca000000000d */
[----:B------:R3:W-:Y:S02]  /*0960*/  STG.E desc[UR4][R10.64], R15 ;  /* 0x0000000f0a007986 */ /* 0x0007e4000c101904 */
.L_x_12:
[----:B------:R-:W-:Y:S05]  /*0970*/  BSYNC.RECONVERGENT B0 ;  /* 0x0000000000007941 */ /* 0x000fea0003800200 */
.L_x_11:
[----:B------:R-:W-:Y:S05]  /*0980*/  @!P2 BRA `(.L_x_4) ;  /* 0x0000000400b0a947 */ /* 0x000fea0003800000 */
[----:B------:R-:W-:-:S07]  /*0990*/  MOV R9, 0x4 ;  /* 0x0000000400097802 */ /* 0x000fce0000000f00 */
.L_x_21:
[C---:B012---:R-:W-:Y:S01]  /*09a0*/  LEA R17, R9.reuse, R7, 0x7 ;  /* 0x0000000709117211 */ /* 0x047fe200078e38ff */
[----:B------:R-:W-:Y:S01]  /*09b0*/  BSSY.RECONVERGENT B0, `(.L_x_13) ;  /* 0x0000020000007945 */ /* 0x000fe20003800200 */
[----:B------:R-:W-:Y:S02]  /*09c0*/  IADD3 R9, PT, PT, R9, 0x4, RZ ;  /* 0x0000000409097810 */ /* 0x000fe40007ffe0ff */
[C---:B------:R-:W-:Y:S02]  /*09d0*/  ISETP.GE.AND P4, PT, R17.reuse, R6, PT ;  /* 0x000000061100720c */ /* 0x040fe40003f86270 */
[C---:B---3--:R-:W-:Y:S02]  /*09e0*/  IADD3 R15, PT, PT, R17.reuse, 0x80, RZ ;  /* 0x00000080110f7810 */ /* 0x048fe40007ffe0ff */
[C---:B--2---:R-:W-:Y:S02]  /*09f0*/  IADD3 R13, PT, PT, R17.reuse, 0x100, RZ ;  /* 0x00000100110d7810 */ /* 0x044fe40007ffe0ff */
[----:B------:R-:W-:-:S02]  /*0a00*/  IADD3 R11, PT, PT, R17, 0x180, RZ ;  /* 0x00000180110b7810 */ /* 0x000fc40007ffe0ff */
[----:B------:R-:W-:Y:S02]  /*0a10*/  ISETP.NE.AND P0, PT, R9, R8, PT ;  /* 0x000000080900720c */ /* 0x000fe40003f05270 */
[-C--:B------:R-:W-:Y:S02]  /*0a20*/  ISETP.GE.AND P3, PT, R15, R6.reuse, PT ;  /* 0x000000060f00720c */ /* 0x080fe40003f66270 */
[-C--:B------:R-:W-:Y:S02]  /*0a30*/  ISETP.GE.AND P2, PT, R13, R6.reuse, PT ;  /* 0x000000060d00720c */ /* 0x080fe40003f46270 */
[----:B------:R-:W-:Y:S01]  /*0a40*/  ISETP.GE.AND P1, PT, R11, R6, PT ;  /* 0x000000060b00720c */ /* 0x000fe20003f26270 */
[----:B------:R-:W-:-:S12]  /*0a50*/  @P4 BRA `(.L_x_14) ;  /* 0x0000000000544947 */ /* 0x000fd80003800000 */
[----:B------:R-:W-:-:S05]  /*0a60*/  IMAD.WIDE R18, R17, 0x4, R4 ;  /* 0x0000000411127825 */ /* 0x000fca00078e0204 */
[----:B------:R-:W2:Y:S01]  /*0a70*/  LDG.E R10, desc[UR4][R18.64] ;  /* 0x00000004120a7981 */ /* 0x000ea2000c1e1900 */
[----:B------:R-:W-:Y:S01]  /*0a80*/  HFMA2 R20, -RZ, RZ, 1.125, -9232 ;  /* 0x3c80f082ff147431 */ /* 0x000fe200000001ff */
[----:B------:R-:W-:Y:S01]  /*0a90*/  MOV R23, 0x3f800000 ;  /* 0x3f80000000177802 */ /* 0x000fe20000000f00 */
        /* <DEDUP_REMOVED lines=12> */
[----:B------:R-:W-:Y:S01]  /*0b60*/  FSEL R19, R16, 1, !P4 ;  /* 0x3f80000010137808 */ /* 0x000fe20006000000 */
[----:B------:R-:W-:-:S03]  /*0b70*/  IMAD.WIDE R16, R17, 0x4, R2 ;  /* 0x0000000411107825 */ /* 0x000fc600078e0202 */
[--C-:B------:R-:W-:Y:S01]  /*0b80*/  LOP3.LUT R19, R19, 0x80000000, R10.reuse, 0xb8, !PT ;  /* 0x8000000013137812 */ /* 0x100fe200078eb80a */
[----:B------:R-:W-:-:S05]  /*0b90*/  @!P5 FFMA R19, R10, R21, R10 ;  /* 0x000000150a13d223 */ /* 0x000fca000000000a */
[----:B------:R0:W-:Y:S02]  /*0ba0*/  STG.E desc[UR4][R16.64], R19 ;  /* 0x0000001310007986 */ /* 0x0001e4000c101904 */
.L_x_14:
[----:B------:R-:W-:Y:S05]  /*0bb0*/  BSYNC.RECONVERGENT B0 ;  /* 0x0000000000007941 */ /* 0x000fea0003800200 */
.L_x_13:
[----:B------:R-:W-:Y:S04]  /*0bc0*/  BSSY.RECONVERGENT B0, `(.L_x_15) ;  /* 0x0000017000007945 */ /* 0x000fe80003800200 */
[----:B------:R-:W-:Y:S05]  /*0bd0*/  @P3 BRA `(.L_x_16) ;  /* 0x0000000000543947 */ /* 0x000fea0003800000 */
[----:B0-----:R-:W-:-:S06]  /*0be0*/  IMAD.WIDE R16, R15, 0x4, R4 ;  /* 0x000000040f107825 */ /* 0x001fcc00078e0204 */
        /* <DEDUP_REMOVED lines=20> */
.L_x_16:
[----:B------:R-:W-:Y:S05]  /*0d30*/  BSYNC.RECONVERGENT B0 ;  /* 0x0000000000007941 */ /* 0x000fea0003800200 */
.L_x_15:
[----:B------:R-:W-:Y:S04]  /*0d40*/  BSSY.RECONVERGENT B0, `(.L_x_17) ;  /* 0x0000017000007945 */ /* 0x000fe80003800200 */
[----:B------:R-:W-:Y:S05]  /*0d50*/  @P2 BRA `(.L_x_18) ;  /* 0x0000000000542947 */ /* 0x000fea0003800000 */
[----:B-1----:R-:W-:-:S05]  /*0d60*/  IMAD.WIDE R14, R13, 0x4, R4 ;  /* 0x000000040d0e7825 */ /* 0x002fca00078e0204 */
[----:B------:R1:W2:Y:S01]  /*0d70*/  LDG.E R10, desc[UR4][R14.64] ;  /* 0x000000040e0a7981 */ /* 0x0002a2000c1e1900 */
[----:B------:R-:W-:Y:S01]  /*0d80*/  HFMA2 R18, -RZ, RZ, 1.125, -9232 ;  /* 0x3c80f082ff127431 */ /* 0x000fe200000001ff */
[----:B0-----:R-:W-:Y:S01]  /*0d90*/  MOV R17, 0x3f800000 ;  /* 0x3f80000000117802 */ /* 0x001fe20000000f00 */
[----:B-1----:R-:W-:-:S04]  /*0da0*/  IMAD.WIDE R14, R13, 0x4, R2 ;  /* 0x000000040d0e7825 */ /* 0x002fc800078e0202 */
        /* <DEDUP_REMOVED lines=16> */
.L_x_18:
[----:B------:R-:W-:Y:S05]  /*0eb0*/  BSYNC.RECONVERGENT B0 ;  /* 0x0000000000007941 */ /* 0x000fea0003800200 */
.L_x_17:
[----:B------:R-:W-:Y:S04]  /*0ec0*/  BSSY.RECONVERGENT B0, `(.L_x_19) ;  /* 0x0000017000007945 */ /* 0x000fe80003800200 */
[----:B------:R-:W-:Y:S05]  /*0ed0*/  @P1 BRA `(.L_x_20) ;  /* 0x0000000000541947 */ /* 0x000fea0003800000 */
[----:B-12---:R-:W-:-:S06]  /*0ee0*/  IMAD.WIDE R14, R11, 0x4, R4 ;  /* 0x000000040b0e7825 */ /* 0x006fcc00078e0204 */
[----:B------:R-:W2:Y:S01]  /*0ef0*/  LDG.E R14, desc[UR4][R14.64] ;  /* 0x000000040e0e7981 */ /* 0x000ea2000c1e1900 */
[----:B0-----:R-:W-:Y:S01]  /*0f00*/  HFMA2 R16, -RZ, RZ, 1.125, -9232 ;  /* 0x3c80f082ff107431 */ /* 0x001fe200000001ff */
        /* <DEDUP_REMOVED lines=18> */
.L_x_20:
[----:B------:R-:W-:Y:S05]  /*1030*/  BSYNC.RECONVERGENT B0 ;  /* 0x0000000000007941 */ /* 0x000fea0003800200 */
.L_x_19:
[----:B------:R-:W-:Y:S05]  /*1040*/  @P0 BRA `(.L_x_21) ;  /* 0xfffffff800540947 */ /* 0x000fea000383ffff */
.L_x_4:
[----:B------:R-:W-:-:S13]  /*1050*/  ISETP.NE.AND P0, PT, R12, RZ, PT ;  /* 0x000000ff0c00720c */ /* 0x000fda0003f05270 */
[----:B------:R-:W-:Y:S05]  /*1060*/  @!P0 EXIT ;  /* 0x000000000000894d */ /* 0x000fea0003800000 */
[----:B------:R-:W-:-:S13]  /*1070*/  ISETP.NE.AND P0, PT, R12, 0x1, PT ;  /* 0x000000010c00780c */ /* 0x000fda0003f05270 */
[----:B------:R-:W-:Y:S05]  /*1080*/  @!P0 BRA `(.L_x_22) ;  /* 0x0000000000d48947 */ /* 0x000fea0003800000 */
[----:B012---:R-:W-:Y:S01]  /*1090*/  LEA R17, R8, R7, 0x7 ;  /* 0x0000000708117211 */ /* 0x007fe200078e38ff */
[----:B------:R-:W-:Y:S03]  /*10a0*/  BSSY.RECONVERGENT B0, `(.L_x_23) ;  /* 0x000001a000007945 */ /* 0x000fe60003800200 */
[C---:B------:R-:W-:Y:S02]  /*10b0*/  ISETP.GE.AND P0, PT, R17.reuse, R6, PT ;  /* 0x000000061100720c */ /* 0x040fe40003f06270 */
[----:B------:R-:W-:-:S04]  /*10c0*/  IADD3 R9, PT, PT, R17, 0x80, RZ ;  /* 0x0000008011097810 */ /* 0x000fc80007ffe0ff */
[----:B------:R-:W-:-:S07]  /*10d0*/  ISETP.GE.AND P2, PT, R9, R6, PT ;  /* 0x000000060900720c */ /* 0x000fce0003f46270 */
[----:B------:R-:W-:Y:S06]  /*10e0*/  @P0 BRA `(.L_x_24) ;  /* 0x0000000000540947 */ /* 0x000fec0003800000 */
[----:B---3--:R-:W-:-:S05]  /*10f0*/  IMAD.WIDE R10, R17, 0x4, R4 ;  /* 0x00000004110a7825 */ /* 0x008fca00078e0204 */
        /* <DEDUP_REMOVED lines=20> */
.L_x_24:
[----:B------:R-:W-:Y:S05]  /*1240*/  BSYNC.RECONVERGENT B0 ;  /* 0x0000000000007941 */ /* 0x000fea0003800200 */
.L_x_23:
[----:B------:R-:W-:Y:S04]  /*1250*/  BSSY.RECONVERGENT B0, `(.L_x_25) ;  /* 0x0000017000007945 */ /* 0x000fe80003800200 */
[----:B------:R-:W-:Y:S05]  /*1260*/  @P2 BRA `(.L_x_26) ;  /* 0x0000000000542947 */ /* 0x000fea0003800000 */
[----:B0--3--:R-:W-:-:S05]  /*1270*/  IMAD.WIDE R10, R9, 0x4, R4 ;  /* 0x00000004090a7825 */ /* 0x009fca00078e0204 */
        /* <DEDUP_REMOVED lines=20> */
.L_x_26:
[----:B------:R-:W-:Y:S05]  /*13c0*/  BSYNC.RECONVERGENT B0 ;  /* 0x0000000000007941 */ /* 0x000fea0003800200 */
.L_x_25:
[----:B------:R-:W-:-:S07]  /*13d0*/  IADD3 R8, PT, PT, R8, 0x2, RZ ;  /* 0x0000000208087810 */ /* 0x000fce0007ffe0ff */
.L_x_22:
[----:B------:R-:W4:Y:S02]  /*13e0*/  LDC R0, c[0x0][0x388] ;  /* 0x0000e200ff007b82 */ /* 0x000f240000000800 */
[----:B----4-:R-:W-:-:S04]  /*13f0*/  LOP3.LUT R0, R0, 0x1, RZ, 0xc0, !PT ;  /* 0x0000000100007812 */ /* 0x010fc800078ec0ff */
[----:B------:R-:W-:-:S13]  /*1400*/  ISETP.NE.U32.AND P0, PT, R0, 0x1, PT ;  /* 0x000000010000780c */ /* 0x000fda0003f05070 */
[----:B------:R-:W-:Y:S05]  /*1410*/  @P0 EXIT ;  /* 0x000000000000094d */ /* 0x000fea0003800000 */
[----:B0123--:R-:W-:-:S04]  /*1420*/  LEA R11, R8, R7, 0x7 ;  /* 0x00000007080b7211 */ /* 0x00ffc800078e38ff */
[----:B------:R-:W-:-:S13]  /*1430*/  ISETP.GE.AND P0, PT, R11, R6, PT ;  /* 0x000000060b00720c */ /* 0x000fda0003f06270 */
[----:B------:R-:W-:Y:S05]  /*1440*/  @P0 EXIT ;  /* 0x000000000000094d */ /* 0x000fea0003800000 */
[----:B------:R-:W-:-:S06]  /*1450*/  IMAD.WIDE R4, R11, 0x4, R4 ;  /* 0x000000040b047825 */ /* 0x000fcc00078e0204 */
[----:B------:R-:W2:Y:S01]  /*1460*/  LDG.E R4, desc[UR4][R4.64] ;  /* 0x0000000404047981 */ /* 0x000ea2000c1e1900 */
[----:B------:R-:W-:Y:S01]  /*1470*/  HFMA2 R8, -RZ, RZ, 1.125, -9232 ;  /* 0x3c80f082ff087431 */ /* 0x000fe200000001ff */
[----:B------:R-:W-:Y:S01]  /*1480*/  MOV R7, 0x3f800000 ;  /* 0x3f80000000077802 */ /* 0x000fe20000000f00 */
[----:B------:R-:W-:-:S04]  /*1490*/  IMAD.WIDE R2, R11, 0x4, R2 ;  /* 0x000000040b027825 */ /* 0x000fc800078e0202 */
        /* <DEDUP_REMOVED lines=15> */
[----:B------:R-:W-:Y:S01]  /*1590*/  STG.E desc[UR4][R2.64], R7 ;  /* 0x0000000702007986 */ /* 0x000fe2000c101904 */
[----:B------:R-:W-:Y:S05]  /*15a0*/  EXIT ;  /* 0x000000000000794d */ /* 0x000fea0003800000 */
.L_x_3:
[----:B------:R-:W-:-:S13]  /*15b0*/  ISETP.GE.AND P0, PT, R16, 0x1, PT ;  /* 0x000000011000780c */ /* 0x000fda0003f06270 */
[----:B------:R-:W-:Y:S05]  /*15c0*/  @!P0 EXIT ;  /* 0x000000000000894d */ /* 0x000fea0003800000 */
[C---:B------:R-:W-:Y:S01]  /*15d0*/  ISETP.GE.U32.AND P1, PT, R16.reuse, 0x4, PT ;  /* 0x000000041000780c */ /* 0x040fe20003f26070 */
[----:B------:R-:W-:Y:S01]  /*15e0*/  HFMA2 R6, -RZ, RZ, 0, 0 ;  /* 0x00000000ff067431 */ /* 0x000fe200000001ff */
[----:B------:R-:W-:-:S04]  /*15f0*/  LOP3.LUT R22, R16, 0x3, RZ, 0xc0, !PT ;  /* 0x0000000310167812 */ /* 0x000fc800078ec0ff */
[----:B------:R-:W-:-:S07]  /*1600*/  ISETP.NE.AND P0, PT, R22, RZ, PT ;  /* 0x000000ff1600720c */ /* 0x000fce0003f05270 */
[----:B------:R-:W-:Y:S06]  /*1610*/  @!P1 BRA `(.L_x_27) ;  /* 0x0000000400549947 */ /* 0x000fec0003800000 */
[----:B------:R-:W-:Y:S02]  /*1620*/  IADD3 R8, P1, PT, R8, 0x400, RZ ;  /* 0x0000040008087810 */ /* 0x000fe40007f3e0ff */
[----:B------:R-:W-:Y:S02]  /*1630*/  LOP3.LUT R6, R16, 0x7ffffffc, RZ, 0xc0, !PT ;  /* 0x7ffffffc10067812 */ /* 0x000fe400078ec0ff */
[C---:B------:R-:W-:Y:S02]  /*1640*/  IADD3 R10, P2, PT, R8.reuse, UR10, RZ ;  /* 0x0000000a080a7c10 */ /* 0x040fe4000ff5e0ff */
[----:B------:R-:W-:Y:S02]  /*1650*/  IADD3.X R0, PT, PT, RZ, R0, RZ, P1, !PT ;  /* 0x00000000ff007210 */ /* 0x000fe40000ffe4ff */
[----:B------:R-:W-:Y:S02]  /*1660*/  IADD3 R8, P1, PT, R8, UR8, RZ ;  /* 0x0000000808087c10 */ /* 0x000fe4000ff3e0ff */
[----:B------:R-:W-:-:S02]  /*1670*/  IADD3.X R11, PT, PT, R0, UR11, RZ, P2, !PT ;  /* 0x0000000b000b7c10 */ /* 0x000fc400097fe4ff */
[----:B------:R-:W-:Y:S02]  /*1680*/  IADD3.X R9, PT, PT, R0, UR9, RZ, P1, !PT ;  /* 0x0000000900097c10 */ /* 0x000fe40008ffe4ff */
[----:B------:R-:W-:Y:S02]  /*1690*/  MOV R17, R7 ;  /* 0x0000000700117202 */ /* 0x000fe40000000f00 */
[----:B------:R-:W-:-:S07]  /*16a0*/  IADD3 R18, PT, PT, -R6, RZ, RZ ;  /* 0x000000ff06127210 */ /* 0x000fce0007ffe1ff */
.L_x_28:
[----:B------:R-:W-:-:S05]  /*16b0*/  IMAD.WIDE R12, R17, 0x4, R10 ;  /* 0x00000004110c7825 */ /* 0x000fca00078e020a */
[----:B------:R-:W2:Y:S01]  /*16c0*/  LDG.E R21, desc[UR4][R12.64+-0x400] ;  /* 0xfffc00040c157981 */ /* 0x000ea2000c1e1900 */
[----:B------:R-:W-:Y:S01]  /*16d0*/  MOV R20, 0x3c80f082 ;  /* 0x3c80f08200147802 */ /* 0x000fe20000000f00 */
[----:B0-----:R-:W-:Y:S02]  /*16e0*/  HFMA2 R19, -RZ, RZ, 1.875, 0 ;  /* 0x3f800000ff137431 */ /* 0x001fe400000001ff */
        /* <DEDUP_REMOVED lines=16> */
[----:B------:R0:W-:Y:S04]  /*17f0*/  STG.E desc[UR4][R14.64+-0x400], R23 ;  /* 0xfffc00170e007986 */ /* 0x0001e8000c101904 */
[----:B------:R-:W2:Y:S02]  /*1800*/  LDG.E R21, desc[UR4][R12.64+-0x200] ;  /* 0xfffe00040c157981 */ /* 0x000ea4000c1e1900 */
[C---:B--2---:R-:W-:Y:S01]  /*1810*/  FMUL R24, |R21|.reuse, 2.8853900432586669922 ;  /* 0x4038aa3b15187820 */ /* 0x044fe20000400200 */
[C---:B------:R-:W-:Y:S01]  /*1820*/  FMUL R27, R21.reuse, R21 ;  /* 0x00000015151b7220 */ /* 0x040fe20000400000 */
[C---:B------:R-:W-:Y:S02]  /*1830*/  FSETP.GE.AND P1, PT, |R21|.reuse, 9.010913848876953125, PT ;  /* 0x41102cb41500780b */ /* 0x040fe40003f26200 */
[----:B------:R-:W-:Y:S01]  /*1840*/  FSETP.GE.AND P2, PT, |R21|, 0.60000002384185791016, PT ;  /* 0x3f19999a1500780b */ /* 0x000fe20003f46200 */
[C---:B------:R-:W-:Y:S01]  /*1850*/  FFMA R26, R27.reuse, R20, -0.052303962409496307373 ;  /* 0xbd563cae1b1a7423 */ /* 0x040fe20000000014 */
[----:B------:R-:W1:Y:S03]  /*1860*/  MUFU.EX2 R24, R24 ;  /* 0x0000001800187308 */ /* 0x000e660000000800 */
[----:B------:R-:W-:Y:S01]  /*1870*/  FFMA R28, R27, R26, 0.1331529766321182251 ;  /* 0x3e0859411b1c7423 */ /* 0x000fe2000000001a */
[----:B-1----:R-:W-:-:S04]  /*1880*/  FADD R25, R24, 1 ;  /* 0x3f80000018197421 */ /* 0x002fc80000000000 */
[----:B------:R-:W1:Y:S02]  /*1890*/  MUFU.RCP R0, R25 ;  /* 0x0000001900007308 */ /* 0x000e640000001000 */
[----:B-1----:R-:W-:-:S05]  /*18a0*/  FFMA R0, R0, -2, R19 ;  /* 0xc000000000007823 */ /* 0x002fca0000000013 */
[----:B------:R-:W-:Y:S01]  /*18b0*/  FSEL R26, R0, 1, !P1 ;  /* 0x3f800000001a7808 */ /* 0x000fe20004800000 */
[----:B------:R-:W-:-:S03]  /*18c0*/  FFMA R0, R27, R28, -0.33332768082618713379 ;  /* 0xbeaaa9ed1b007423 */ /* 0x000fc6000000001c */
[----:B0-----:R-:W-:Y:S01]  /*18d0*/  LOP3.LUT R23, R26, 0x80000000, R21, 0xb8, !PT ;  /* 0x800000001a177812 */ /* 0x001fe200078eb815 */
[----:B------:R-:W-:-:S04]  /*18e0*/  FFMA R0, R27, R0, RZ ;  /* 0x000000001b007223 */ /* 0x000fc800000000ff */
        /* <DEDUP_REMOVED lines=19> */
[----:B------:R-:W2:Y:S01]  /*1a20*/  LDG.E R12, desc[UR4][R12.64+0x200] ;  /* 0x000200040c0c7981 */ /* 0x000ea2000c1e1900 */
[----:B------:R-:W-:Y:S02]  /*1a30*/  IADD3 R18, PT, PT, R18, 0x4, RZ ;  /* 0x0000000412127810 */ /* 0x000fe40007ffe0ff */
[----:B------:R-:W-:Y:S01]  /*1a40*/  IADD3 R17, PT, PT, R17, 0x200, RZ ;  /* 0x0000020011117810 */ /* 0x000fe20007ffe0ff */
[C---:B--2---:R-:W-:Y:S01]  /*1a50*/  FMUL R21, |R12|.reuse, 2.8853900432586669922 ;  /* 0x4038aa3b0c157820 */ /* 0x044fe20000400200 */
[C---:B------:R-:W-:Y:S01]  /*1a60*/  FMUL R25, R12.reuse, R12 ;  /* 0x0000000c0c197220 */ /* 0x040fe20000400000 */
[----:B------:R-:W-:-:S02]  /*1a70*/  FSETP.GE.AND P2, PT, |R12|, 0.60000002384185791016, PT ;  /* 0x3f19999a0c00780b */ /* 0x000fc40003f46200 */
[----:B------:R-:W-:Y:S01]  /*1a80*/  FSETP.GE.AND P1, PT, |R12|, 9.010913848876953125, PT ;  /* 0x41102cb40c00780b */ /* 0x000fe20003f26200 */
[C---:B------:R-:W-:Y:S01]  /*1a90*/  FFMA R20, R25.reuse, R20, -0.052303962409496307373 ;  /* 0xbd563cae19147423 */ /* 0x040fe20000000014 */
[----:B------:R-:W1:Y:S03]  /*1aa0*/  MUFU.EX2 R21, R21 ;  /* 0x0000001500157308 */ /* 0x000e660000000800 */
[----:B------:R-:W-:-:S04]  /*1ab0*/  FFMA R0, R25, R20, 0.1331529766321182251 ;  /* 0x3e08594119007423 */ /* 0x000fc80000000014 */
[----:B------:R-:W-:-:S04]  /*1ac0*/  FFMA R0, R25, R0, -0.33332768082618713379 ;  /* 0xbeaaa9ed19007423 */ /* 0x000fc80000000000 */
[----:B------:R-:W-:Y:S01]  /*1ad0*/  FFMA R25, R25, R0, RZ ;  /* 0x0000000019197223 */ /* 0x000fe200000000ff */
[----:B-1----:R-:W-:-:S06]  /*1ae0*/  FADD R24, R21, 1 ;  /* 0x3f80000015187421 */ /* 0x002fcc0000000000 */
[----:B------:R-:W1:Y:S02]  /*1af0*/  MUFU.RCP R24, R24 ;  /* 0x0000001800187308 */ /* 0x000e640000001000 */
[----:B-1----:R-:W-:-:S05]  /*1b00*/  FFMA R19, R24, -2, R19 ;  /* 0xc000000018137823 */ /* 0x002fca0000000013 */
[----:B------:R-:W-:Y:S02]  /*1b10*/  FSEL R19, R19, 1, !P1 ;  /* 0x3f80000013137808 */ /* 0x000fe40004800000 */
[----:B------:R-:W-:Y:S02]  /*1b20*/  ISETP.NE.AND P1, PT, R18, RZ, PT ;  /* 0x000000ff1200720c */ /* 0x000fe40003f25270 */
[--C-:B------:R-:W-:Y:S01]  /*1b30*/  LOP3.LUT R19, R19, 0x80000000, R12.reuse, 0xb8, !PT ;  /* 0x8000000013137812 */ /* 0x100fe200078eb80c */
[----:B------:R-:W-:-:S05]  /*1b40*/  @!P2 FFMA R19, R12, R25, R12 ;  /* 0x000000190c13a223 */ /* 0x000fca000000000c */
[----:B------:R0:W-:Y:S05]  /*1b50*/  STG.E desc[UR4][R14.64+0x200], R19 ;  /* 0x000200130e007986 */ /* 0x0001ea000c101904 */
[----:B------:R-:W-:Y:S05]  /*1b60*/  @P1 BRA `(.L_x_28) ;  /* 0xfffffff800d01947 */ /* 0x000fea000383ffff */
.L_x_27:
[----:B------:R-:W-:Y:S05]  /*1b70*/  @!P0 EXIT ;  /* 0x000000000000894d */ /* 0x000fea0003800000 */
[----:B------:R-:W-:Y:S02]  /*1b80*/  ISETP.NE.AND P0, PT, R22, 0x1, PT ;  /* 0x000000011600780c */ /* 0x000fe40003f05270 */
[----:B------:R-:W-:-:S04]  /*1b90*/  LOP3.LUT R16, R16, 0x1, RZ, 0xc0, !PT ;  /* 0x0000000110107812 */ /* 0x000fc800078ec0ff */
[----:B------:R-:W-:-:S07]  /*1ba0*/  ISETP.NE.U32.AND P2, PT, R16, 0x1, PT ;  /* 0x000000011000780c */ /* 0x000fce0003f45070 */
[----:B------:R-:W-:Y:S06]  /*1bb0*/  @!P0 BRA `(.L_x_29) ;  /* 0x0000000000a08947 */ /* 0x000fec0003800000 */
[----:B------:R-:W-:-:S05]  /*1bc0*/  LEA R11, R6, R7, 0x7 ;  /* 0x00000007060b7211 */ /* 0x000fca00078e38ff */
[----:B------:R-:W-:-:S05]  /*1bd0*/  IMAD.WIDE R8, R11, 0x4, R4 ;  /* 0x000000040b087825 */ /* 0x000fca00078e0204 */
[----:B------:R-:W2:Y:S01]  /*1be0*/  LDG.E R13, desc[UR4][R8.64] ;  /* 0x00000004080d7981 */ /* 0x000ea2000c1e1900 */
[----:B------:R-:W-:Y:S01]  /*1bf0*/  MOV R18, 0x3c80f082 ;  /* 0x3c80f08200127802 */ /* 0x000fe20000000f00 */
[----:B------:R-:W-:Y:S02]  /*1c00*/  HFMA2 R12, -RZ, RZ, 1.875, 0 ;  /* 0x3f800000ff0c7431 */ /* 0x000fe400000001ff */
[C---:B--2---:R-:W-:Y:S01]  /*1c10*/  FMUL R0, |R13|.reuse, 2.8853900432586669922 ;  /* 0x4038aa3b0d007820 */ /* 0x044fe20000400200 */
[C---:B------:R-:W-:Y:S01]  /*1c20*/  FMUL R17, R13.reuse, R13 ;  /* 0x0000000d0d117220 */ /* 0x040fe20000400000 */
[C---:B------:R-:W-:Y:S02]  /*1c30*/  FSETP.GE.AND P1, PT, |R13|.reuse, 0.60000002384185791016, PT ;  /* 0x3f19999a0d00780b */ /* 0x040fe40003f26200 */
[----:B------:R-:W-:Y:S01]  /*1c40*/  FSETP.GE.AND P0, PT, |R13|, 9.010913848876953125, PT ;  /* 0x41102cb40d00780b */ /* 0x000fe20003f06200 */
[C---:B0-----:R-:W-:Y:S01]  /*1c50*/  FFMA R14, R17.reuse, R18, -0.052303962409496307373 ;  /* 0xbd563cae110e7423 */ /* 0x041fe20000000012 */
[----:B------:R-:W0:Y:S03]  /*1c60*/  MUFU.EX2 R0, R0 ;  /* 0x0000000000007308 */ /* 0x000e260000000800 */
[----:B------:R-:W-:Y:S01]  /*1c70*/  FFMA R16, R17, R14, 0.1331529766321182251 ;  /* 0x3e08594111107423 */ /* 0x000fe2000000000e */
[----:B0-----:R-:W-:-:S03]  /*1c80*/  FADD R10, R0, 1 ;  /* 0x3f800000000a7421 */ /* 0x001fc60000000000 */
[C---:B------:R-:W-:Y:S01]  /*1c90*/  FFMA R0, R17.reuse, R16, -0.33332768082618713379 ;  /* 0xbeaaa9ed11007423 */ /* 0x040fe20000000010 */
[----:B------:R0:W1:Y:S03]  /*1ca0*/  MUFU.RCP R15, R10 ;  /* 0x0000000a000f7308 */ /* 0x0000660000001000 */
[----:B------:R-:W-:Y:S01]  /*1cb0*/  FFMA R0, R17, R0, RZ ;  /* 0x0000000011007223 */ /* 0x000fe200000000ff */
[----:B0-----:R-:W-:-:S04]  /*1cc0*/  IMAD.WIDE R10, R11, 0x4, R2 ;  /* 0x000000040b0a7825 */ /* 0x001fc800078e0202 */
[----:B-1----:R-:W-:-:S05]  /*1cd0*/  FFMA R15, R15, -2, R12 ;  /* 0xc00000000f0f7823 */ /* 0x002fca000000000c */
[----:B------:R-:W-:-:S04]  /*1ce0*/  FSEL R14, R15, 1, !P0 ;  /* 0x3f8000000f0e7808 */ /* 0x000fc80004000000 */
[--C-:B------:R-:W-:Y:S01]  /*1cf0*/  LOP3.LUT R15, R14, 0x80000000, R13.reuse, 0xb8, !PT ;  /* 0x800000000e0f7812 */ /* 0x100fe200078eb80d */
[----:B------:R-:W-:-:S05]  /*1d00*/  @!P1 FFMA R15, R13, R0, R13 ;  /* 0x000000000d0f9223 */ /* 0x000fca000000000d */
[----:B------:R1:W-:Y:S04]  /*1d10*/  STG.E desc[UR4][R10.64], R15 ;  /* 0x0000000f0a007986 */ /* 0x0003e8000c101904 */
[----:B------:R-:W2:Y:S01]  /*1d20*/  LDG.E R8, desc[UR4][R8.64+0x200] ;  /* 0x0002000408087981 */ /* 0x000ea2000c1e1900 */
[----:B------:R-:W-:Y:S01]  /*1d30*/  IADD3 R6, PT, PT, R6, 0x2, RZ ;  /* 0x0000000206067810 */ /* 0x000fe20007ffe0ff */
[C---:B--2---:R-:W-:Y:S01]  /*1d40*/  FMUL R13, |R8|.reuse, 2.8853900432586669922 ;  /* 0x4038aa3b080d7820 */ /* 0x044fe20000400200 */
[C---:B------:R-:W-:Y:S01]  /*1d50*/  FMUL R19, R8.reuse, R8 ;  /* 0x0000000808137220 */ /* 0x040fe20000400000 */
[C---:B------:R-:W-:Y:S02]  /*1d60*/  FSETP.GE.AND P1, PT, |R8|.reuse, 0.60000002384185791016, PT ;  /* 0x3f19999a0800780b */ /* 0x040fe40003f26200 */
[----:B------:R-:W-:Y:S01]  /*1d70*/  FSETP.GE.AND P0, PT, |R8|, 9.010913848876953125, PT ;  /* 0x41102cb40800780b */ /* 0x000fe20003f06200 */
[C---:B------:R-:W-:Y:S01]  /*1d80*/  FFMA R0, R19.reuse, R18, -0.052303962409496307373 ;  /* 0xbd563cae13007423 */ /* 0x040fe20000000012 */
[----:B------:R-:W0:Y:S03]  /*1d90*/  MUFU.EX2 R13, R13 ;  /* 0x0000000d000d7308 */ /* 0x000e260000000800 */
[----:B------:R-:W-:-:S04]  /*1da0*/  FFMA R0, R19, R0, 0.1331529766321182251 ;  /* 0x3e08594113007423 */ /* 0x000fc80000000000 */
[----:B------:R-:W-:-:S04]  /*1db0*/  FFMA R0, R19, R0, -0.33332768082618713379 ;  /* 0xbeaaa9ed13007423 */ /* 0x000fc80000000000 */
[----:B------:R-:W-:Y:S01]  /*1dc0*/  FFMA R19, R19, R0, RZ ;  /* 0x0000000013137223 */ /* 0x000fe200000000ff */
[----:B0-----:R-:W-:-:S04]  /*1dd0*/  FADD R14, R13, 1 ;  /* 0x3f8000000d0e7421 */ /* 0x001fc80000000000 */
[----:B------:R-:W0:Y:S02]  /*1de0*/  MUFU.RCP R17, R14 ;  /* 0x0000000e00117308 */ /* 0x000e240000001000 */
[----:B0-----:R-:W-:-:S05]  /*1df0*/  FFMA R17, R17, -2, R12 ;  /* 0xc000000011117823 */ /* 0x001fca000000000c */
[----:B------:R-:W-:-:S04]  /*1e00*/  FSEL R17, R17, 1, !P0 ;  /* 0x3f80000011117808 */ /* 0x000fc80004000000 */
[--C-:B------:R-:W-:Y:S01]  /*1e10*/  LOP3.LUT R17, R17, 0x80000000, R8.reuse, 0xb8, !PT ;  /* 0x8000000011117812 */ /* 0x100fe200078eb808 */
[----:B------:R-:W-:-:S05]  /*1e20*/  @!P1 FFMA R17, R8, R19, R8 ;  /* 0x0000001308119223 */ /* 0x000fca0000000008 */
[----:B------:R1:W-:Y:S02]  /*1e30*/  STG.E desc[UR4][R10.64+0x200], R17 ;  /* 0x000200110a007986 */ /* 0x0003e4000c101904 */
.L_x_29:
[----:B------:R-:W-:Y:S05]  /*1e40*/  @P2 EXIT ;  /* 0x000000000000294d */ /* 0x000fea0003800000 */
[----:B------:R-:W-:-:S05]  /*1e50*/  LEA R7, R6, R7, 0x7 ;  /* 0x0000000706077211 */ /* 0x000fca00078e38ff */
[----:B------:R-:W-:-:S06]  /*1e60*/  IMAD.WIDE R4, R7, 0x4, R4 ;  /* 0x0000000407047825 */ /* 0x000fcc00078e0204 */
[----:B------:R-:W2:Y:S01]  /*1e70*/  LDG.E R4, desc[UR4][R4.64] ;  /* 0x0000000404047981 */ /* 0x000ea2000c1e1900 */
[----:B-1----:R-:W-:Y:S01]  /*1e80*/  MOV R10, 0x3c80f082 ;  /* 0x3c80f082000a7802 */ /* 0x002fe20000000f00 */
[----:B------:R-:W-:Y:S02]  /*1e90*/  HFMA2 R11, -RZ, RZ, 1.875, 0 ;  /* 0x3f800000ff0b7431 */ /* 0x000fe400000001ff */
[----:B------:R-:W-:-:S04]  /*1ea0*/  IMAD.WIDE R2, R7, 0x4, R2 ;  /* 0x0000000407027825 */ /* 0x000fc800078e0202 */
[C---:B--2---:R-:W-:Y:S01]  /*1eb0*/  FMUL R0, |R4|.reuse, 2.8853900432586669922 ;  /* 0x4038aa3b04007820 */ /* 0x044fe20000400200 */
[C---:B------:R-:W-:Y:S01]  /*1ec0*/  FMUL R9, R4.reuse, R4 ;  /* 0x0000000404097220 */ /* 0x040fe20000400000 */
[C---:B------:R-:W-:Y:S02]  /*1ed0*/  FSETP.GE.AND P1, PT, |R4|.reuse, 0.60000002384185791016, PT ;  /* 0x3f19999a0400780b */ /* 0x040fe40003f26200 */
[----:B------:R-:W-:Y:S01]  /*1ee0*/  FSETP.GE.AND P0, PT, |R4|, 9.010913848876953125, PT ;  /* 0x41102cb40400780b */ /* 0x000fe20003f06200 */
[C---:B------:R-:W-:Y:S01]  /*1ef0*/  FFMA R10, R9.reuse, R10, -0.052303962409496307373 ;  /* 0xbd563cae090a7423 */ /* 0x040fe2000000000a */
[----:B------:R-:W1:Y:S03]  /*1f00*/  MUFU.EX2 R0, R0 ;  /* 0x0000000000007308 */ /* 0x000e660000000800 */
[----:B------:R-:W-:Y:S01]  /*1f10*/  FFMA R10, R9, R10, 0.1331529766321182251 ;  /* 0x3e085941090a7423 */ /* 0x000fe2000000000a */
[----:B-1----:R-:W-:-:S03]  /*1f20*/  FADD R6, R0, 1 ;  /* 0x3f80000000067421 */ /* 0x002fc60000000000 */
[----:B------:R-:W-:-:S04]  /*1f30*/  FFMA R0, R9, R10, -0.33332768082618713379 ;  /* 0xbeaaa9ed09007423 */ /* 0x000fc8000000000a */
[----:B------:R-:W-:Y:S01]  /*1f40*/  FFMA R9, R9, R0, RZ ;  /* 0x0000000009097223 */ /* 0x000fe200000000ff */
[----:B------:R-:W1:Y:S02]  /*1f50*/  MUFU.RCP R6, R6 ;  /* 0x0000000600067308 */ /* 0x000e640000001000 */
[----:B-1----:R-:W-:-:S05]  /*1f60*/  FFMA R8, R6, -2, R11 ;  /* 0xc000000006087823 */ /* 0x002fca000000000b */
[----:B------:R-:W-:-:S04]  /*1f70*/  FSEL R5, R8, 1, !P0 ;  /* 0x3f80000008057808 */ /* 0x000fc80004000000 */
[--C-:B------:R-:W-:Y:S01]  /*1f80*/  LOP3.LUT R5, R5, 0x80000000, R4.reuse, 0xb8, !PT ;  /* 0x8000000005057812 */ /* 0x100fe200078eb804 */
[----:B------:R-:W-:-:S05]  /*1f90*/  @!P1 FFMA R5, R4, R9, R4 ;  /* 0x0000000904059223 */ /* 0x000fca0000000004 */
[----:B------:R-:W-:Y:S01]  /*1fa0*/  STG.E desc[UR4][R2.64], R5 ;  /* 0x0000000502007986 */ /* 0x000fe2000c101904 */
[----:B------:R-:W-:Y:S05]  /*1fb0*/  EXIT ;  /* 0x000000000000794d */ /* 0x000fea0003800000 */
.L_x_30:
[----:B------:R-:W-:-:S00]  /*1fc0*/  BRA `(.L_x_30) ;  /* 0xfffffffc00fc7947 */ /* 0x000fc0000383ffff */
[----:B------:R-:W-:-:S00]  /*1fd0*/  NOP ;  /* 0x0000000000007918 */ /* 0x000fc00000000000 */
        /* <DEDUP_REMOVED lines=10> */
.L_x_55:


//--------------------- .text._ZN3cub18CUB_300001_SM_10006detail9transform16transform_kernelINS2_10policy_hubILb1EN4cuda3std3__45tupleIJN6thrust24THRUST_300001_SM_1000_NS10device_ptrIfEEEEEE10policy1000EiN6cuBERT12tanh_functorESC_JPfEEEvT0_iT1_T2_DpNS2_10kernel_argIT3_EE --------------------------
	.section	.text._ZN3cub18CUB_300001_SM_10006detail9transform16transform_kernelINS2_10policy_hubILb1EN4cuda3std3__45tupleIJN6thrust24THRUST_300001_SM_1000_NS10device_ptrIfEEEEEE10policy1000EiN6cuBERT12tanh_functorESC_JPfEEEvT0_iT1_T2_DpNS2_10kernel_argIT3_EE,"ax",@progbits
	.align	128
        .global         _ZN3cub18CUB_300001_SM_10006detail9transform16transform_kernelINS2_10policy_hubILb1EN4cuda3std3__45tupleIJN6thrust24THRUST_300001_SM_1000_NS10device_ptrIfEEEEEE10policy1000EiN6cuBERT12tanh_functorESC_JPfEEEvT0_iT1_T2_DpNS2_10kernel_argIT3_EE
        .type           _ZN3cub18CUB_300001_SM_10006detail9transform16transform_kernelINS2_10policy_hubILb1EN4cuda3std3__45tupleIJN6thrust24THRUST_300001_SM_1000_NS10device_ptrIfEEEEEE10policy1000EiN6cuBERT12tanh_functorESC_JPfEEEvT0_iT1_T2_DpNS2_10kernel_argIT3_EE,@function
        .size           _ZN3cub18CUB_300001_SM_10006detail9transform16transform_kernelINS2_10policy_hubILb1EN4cuda3std3__45tupleIJN6thrust24THRUST_300001_SM_1000_NS10device_ptrIfEEEEEE10policy1000EiN6cuBERT12tanh_functorESC_JPfEEEvT0_iT1_T2_DpNS2_10kernel_argIT3_EE,(.L_x_56 - _ZN3cub18CUB_300001_SM_10006detail9transform16transform_kernelINS2_10policy_hubILb1EN4cuda3std3__45tupleIJN6thrust24THRUST_300001_SM_1000_NS10device_ptrIfEEEEEE10policy1000EiN6cuBERT12tanh_functorESC_JPfEEEvT0_iT1_T2_DpNS2_10kernel_argIT3_EE)
        .other          _ZN3cub18CUB_300001_SM_10006detail9transform16transform_kernelINS2_10policy_hubILb1EN4cuda3std3__45tupleIJN6thrust24THRUST_300001_SM_1000_NS10device_ptrIfEEEEEE10policy1000EiN6cuBERT12tanh_functorESC_JPfEEEvT0_iT1_T2_DpNS2_10kernel_argIT3_EE,@"STO_CUDA_ENTRY STV_DEFAULT"
_ZN3cub18CUB_300001_SM_10006detail9transform16transform_kernelINS2_10policy_hubILb1EN4cuda3std3__45tupleIJN6thrust24THRUST_300001_SM_1000_NS10device_ptrIfEEEEEE10policy1000EiN6cuBERT12tanh_functorESC_JPfEEEvT0_iT1_T2_DpNS2_10kernel_argIT3_EE:
.text._ZN3cub18CUB_300001_SM_10006detail9transform16transform_kernelINS2_10policy_hubILb1EN4cuda3std3__45tupleIJN6thrust24THRUST_300001_SM_1000_NS10device_ptrIfEEEEEE10policy1000EiN6cuBERT12tanh_functorESC_JPfEEEvT0_iT1_T2_DpNS2_10kernel_argIT3_EE:
[----:B------:R-:W-:Y:S08]  /*0000*/  LDC R1, c[0x0][0x37c] ;  /* 0x0000df00ff017b82 */ /* 0x000ff00000000800 */
[----:B------:R-:W0:Y:S01]  /*0010*/  LDC.64 R8, c[0x0][0x380] ;  /* 0x0000e000ff087b82 */ /* 0x000e220000000a00 */
[----:B------:R-:W1:Y:S01]  /*0020*/  S2R R6, SR_TID.X ;  /* 0x0000000000067919 */ /* 0x000e620000002100 */
[----:B------:R-:W-:Y:S06]  /*0030*/  BSSY.RECONVERGENT B0, `(.L_x_31) ;  /* 0x0000017000007945 */ /* 0x000fec0003800200 */
[----:B------:R-:W2:Y:S08]  /*0040*/  S2UR UR4, SR_CTAID.X ;  /* 0x00000000000479c3 */ /* 0x000eb00000002500 */
[----:B------:R-:W3:Y:S01]  /*0050*/  LDC.64 R4, c[0x0][0x398] ;  /* 0x0000e600ff047b82 */ /* 0x000ee20000000a00 */
[----:B0-----:R-:W-:-:S07]  /*0060*/  SHF.L.U32 R0, R9, 0x7, RZ ;  /* 0x0000000709007819 */ /* 0x001fce00000006ff */
[----:B------:R-:W0:Y:S01]  /*0070*/  LDC.64 R2, c[0x0][0x390] ;  /* 0x0000e400ff027b82 */ /* 0x000e220000000a00 */
[----:B--2---:R-:W-:Y:S01]  /*0080*/  IMAD R11, R0, UR4, RZ ;  /* 0x00000004000b7c24 */ /* 0x004fe2000f8e02ff */
[----:B-1----:R-:W-:Y:S01]  /*0090*/  SHF.L.U32 R15, R6, 0x7, RZ ;  /* 0x00000007060f7819 */ /* 0x002fe200000006ff */
[----:B------:R-:W1:Y:S03]  /*00a0*/  LDCU.64 UR4, c[0x0][0x358] ;  /* 0x00006b00ff0477ac */ /* 0x000e660008000a00 */
[----:B------:R-:W-:-:S04]  /*00b0*/  IADD3 R13, PT, PT, -R11, R8, RZ ;  /* 0x000000080b0d7210 */ /* 0x000fc80007ffe1ff */
[CC--:B------:R-:W-:Y:S02]  /*00c0*/  VIMNMX R7, PT, PT, R0.reuse, R13.reuse, PT ;  /* 0x0000000d00077248 */ /* 0x0c0fe40003fe0100 */
[----:B------:R-:W-:Y:S02]  /*00d0*/  ISETP.GT.AND P1, PT, R0, R13, PT ;  /* 0x0000000d0000720c */ /* 0x000fe40003f24270 */
[----:B------:R-:W-:-:S04]  /*00e0*/  SHF.L.U32 R8, R7, 0x2, RZ ;  /* 0x0000000207087819 */ /* 0x000fc800000006ff */
[----:B------:R-:W-:-:S13]  /*00f0*/  ISETP.GE.AND P0, PT, R15, R8, PT ;  /* 0x000000080f00720c */ /* 0x000fda0003f06270 */
[----:B-1-3--:R-:W-:Y:S05]  /*0100*/  @P0 BRA `(.L_x_32) ;  /* 0x0000000000240947 */ /* 0x00afea0003800000 */
[----:B------:R-:W1:Y:S02]  /*0110*/  LDC.64 R12, c[0x0][0x398] ;  /* 0x0000e600ff0c7b82 */ /* 0x000e640000000a00 */
[----:B-1----:R-:W-:-:S04]  /*0120*/  IMAD.WIDE.U32 R12, R6, 0x80, R12 ;  /* 0x00000080060c7825 */ /* 0x002fc800078e000c */
[----:B------:R-:W-:-:S07]  /*0130*/  IMAD.WIDE R12, R11, 0x4, R12 ;  /* 0x000000040b0c7825 */ /* 0x000fce00078e020c */
.L_x_33:
[----:B------:R-:W-:Y:S01]  /*0140*/  IADD3 R15, PT, PT, R15, 0x4000, RZ ;  /* 0x000040000f0f7810 */ /* 0x000fe20007ffe0ff */
[----:B------:R1:W-:Y:S03]  /*0150*/  CCTL.E.PF2 [R12] ;  /* 0x000000000c00798f */ /* 0x0003e60000800100 */
[----:B------:R-:W-:Y:S02]  /*0160*/  ISETP.GE.AND P0, PT, R15, R8, PT ;  /* 0x000000080f00720c */ /* 0x000fe40003f06270 */
[----:B-1----:R-:W-:-:S04]  /*0170*/  IADD3 R12, P2, PT, R12, 0x4000, RZ ;  /* 0x000040000c0c7810 */ /* 0x002fc80007f5e0ff */
[----:B------:R-:W-:-:S07]  /*0180*/  IADD3.X R13, PT, PT, RZ, R13, RZ, P2, !PT ;  /* 0x0000000dff0d7210 */ /* 0x000fce00017fe4ff */
[----:B------:R-:W-:Y:S05]  /*0190*/  @!P0 BRA `(.L_x_33) ;  /* 0xfffffffc00e88947 */ /* 0x000fea000383ffff */
.L_x_32:
[----:B------:R-:W-:Y:S05]  /*01a0*/  BSYNC.RECONVERGENT B0 ;  /* 0x0000000000007941 */ /* 0x000fea0003800200 */
.L_x_31:
[----:B------:R-:W-:-:S04]  /*01b0*/  IMAD.WIDE R4, R11, 0x4, R4 ;  /* 0x000000040b047825 */ /* 0x000fc800078e0204 */
[----:B0-----:R-:W-:Y:S01]  /*01c0*/  IMAD.WIDE R2, R11, 0x4, R2 ;  /* 0x000000040b027825 */ /* 0x001fe200078e0202 */
[----:B------:R-:W-:Y:S06]  /*01d0*/  @P1 BRA `(.L_x_34) ;  /* 0x0000000800901947 */ /* 0x000fec0003800000 */
[----:B------:R-:W-:-:S13]  /*01e0*/  ISETP.GE.AND P0, PT, R9, 0x1, PT ;  /* 0x000000010900780c */ /* 0x000fda0003f06270 */
[----:B------:R-:W-:Y:S05]  /*01f0*/  @!P0 EXIT ;  /* 0x000000000000894d */ /* 0x000fea0003800000 */
[C---:B------:R-:W-:Y:S01]  /*0200*/  ISETP.GE.U32.AND P1, PT, R9.reuse, 0x4, PT ;  /* 0x000000040900780c */ /* 0x040fe20003f26070 */
[----:B------:R-:W-:Y:S01]  /*0210*/  HFMA2 R7, -RZ, RZ, 0, 0 ;  /* 0x00000000ff077431 */ /* 0x000fe200000001ff */
[----:B------:R-:W-:-:S04]  /*0220*/  LOP3.LUT R21, R9, 0x3, RZ, 0xc0, !PT ;  /* 0x0000000309157812 */ /* 0x000fc800078ec0ff */
[----:B------:R-:W-:-:S07]  /*0230*/  ISETP.NE.AND P0, PT, R21, RZ, PT ;  /* 0x000000ff1500720c */ /* 0x000fce0003f05270 */
[----:B------:R-:W-:Y:S06]  /*0240*/  @!P1 BRA `(.L_x_35) ;  /* 0x00000004005c9947 */ /* 0x000fec0003800000 */
[----:B------:R-:W0:Y:S01]  /*0250*/  LDCU.128 UR8, c[0x0][0x390] ;  /* 0x00007200ff0877ac */ /* 0x000e220008000c00 */
[----:B------:R-:W-:Y:S02]  /*0260*/  MOV R12, 0x400 ;  /* 0x00000400000c7802 */ /* 0x000fe40000000f00 */
[----:B------:R-:W-:Y:S02]  /*0270*/  MOV R13, 0x0 ;  /* 0x00000000000d7802 */ /* 0x000fe40000000f00 */
[----:B------:R-:W-:Y:S02]  /*0280*/  LOP3.LUT R7, R9, 0x7ffffffc, RZ, 0xc0, !PT ;  /* 0x7ffffffc09077812 */ /* 0x000fe400078ec0ff */
[----:B------:R-:W-:Y:S01]  /*0290*/  MOV R17, R6 ;  /* 0x0000000600117202 */ /* 0x000fe20000000f00 */
[----:B------:R-:W-:Y:S01]  /*02a0*/  IMAD.WIDE R12, R11, 0x4, R12 ;  /* 0x000000040b0c7825 */ /* 0x000fe200078e020c */
[----:B------:R-:W-:Y:S02]  /*02b0*/  IADD3 R16, PT, PT, -R7, RZ, RZ ;  /* 0x000000ff07107210 */ /* 0x000fe40007ffe1ff */
[----:B0-----:R-:W-:-:S02]  /*02c0*/  IADD3 R10, P1, PT, R12, UR10, RZ ;  /* 0x0000000a0c0a7c10 */ /* 0x001fc4000ff3e0ff */
[----:B------:R-:W-:Y:S02]  /*02d0*/  IADD3 R8, P2, PT, R12, UR8, RZ ;  /* 0x000000080c087c10 */ /* 0x000fe4000ff5e0ff */
[C---:B------:R-:W-:Y:S02]  /*02e0*/  IADD3.X R11, PT, PT, R13.reuse, UR11, RZ, P1, !PT ;  /* 0x0000000b0d0b7c10 */ /* 0x040fe40008ffe4ff */
[----:B------:R-:W-:-:S09]  /*02f0*/  IADD3.X R9, PT, PT, R13, UR9, RZ, P2, !PT ;  /* 0x000000090d097c10 */ /* 0x000fd200097fe4ff */
.L_x_36:
        /* <DEDUP_REMOVED lines=13> */
[----:B------:R-:W0:Y:S03]  /*03d0*/  MUFU.RCP R15, R14 ;  /* 0x0000000e000f7308 */ /* 0x000e260000001000 */
[----:B------:R-:W-:Y:S01]  /*03e0*/  FFMA R25, R22, R0, RZ ;  /* 0x0000000016197223 */ /* 0x000fe200000000ff */
[----:B0-----:R-:W-:-:S05]  /*03f0*/  FFMA R15, R15, -2, R18 ;  /* 0xc00000000f0f7823 */ /* 0x001fca0000000012 */
[----:B------:R-:W-:-:S04]  /*0400*/  FSEL R15, R15, 1, !P1 ;  /* 0x3f8000000f0f7808 */ /* 0x000fc80004800000 */
[----:B------:R-:W-:Y:S01]  /*0410*/  LOP3.LUT R23, R15, 0x80000000, R20, 0xb8, !PT ;  /* 0x800000000f177812 */ /* 0x000fe200078eb814 */
[----:B------:R-:W-:-:S04]  /*0420*/  IMAD.WIDE R14, R17, 0x4, R8 ;  /* 0x00000004110e7825 */ /* 0x000fc800078e0208 */
[----:B------:R-:W-:-:S05]  /*0430*/  @!P2 FFMA R23, R20, R25, R20 ;  /* 0x000000191417a223 */ /* 0x000fca0000000014 */
[----:B------:R0:W-:Y:S04]  /*0440*/  STG.E desc[UR4][R14.64+-0x400], R23 ;  /* 0xfffc00170e007986 */ /* 0x0001e8000c101904 */
[----:B------:R-:W2:Y:S02]  /*0450*/  LDG.E R20, desc[UR4][R12.64+-0x200] ;  /* 0xfffe00040c147981 */ /* 0x000ea4000c1e1900 */
[C---:B--2---:R-:W-:Y:S01]  /*0460*/  FMUL R22, |R20|.reuse, 2.8853900432586669922 ;  /* 0x4038aa3b14167820 */ /* 0x044fe20000400200 */
[C---:B------:R-:W-:Y:S01]  /*0470*/  FMUL R26, R20.reuse, R20 ;  /* 0x00000014141a7220 */ /* 0x040fe20000400000 */
[C---:B------:R-:W-:Y:S02]  /*0480*/  FSETP.GE.AND P2, PT, |R20|.reuse, 0.60000002384185791016, PT ;  /* 0x3f19999a1400780b */ /* 0x040fe40003f46200 */
[----:B------:R-:W-:Y:S01]  /*0490*/  FSETP.GE.AND P1, PT, |R20|, 9.010913848876953125, PT ;  /* 0x41102cb41400780b */ /* 0x000fe20003f26200 */
[C---:B------:R-:W-:Y:S01]  /*04a0*/  FFMA R27, R26.reuse, R19, -0.052303962409496307373 ;  /* 0xbd563cae1a1b7423 */ /* 0x040fe20000000013 */
[----:B------:R-:W1:Y:S03]  /*04b0*/  MUFU.EX2 R22, R22 ;  /* 0x0000001600167308 */ /* 0x000e660000000800 */
[----:B------:R-:W-:-:S04]  /*04c0*/  FFMA R27, R26, R27, 0.1331529766321182251 ;  /* 0x3e0859411a1b7423 */ /* 0x000fc8000000001b */
[----:B------:R-:W-:-:S04]  /*04d0*/  FFMA R0, R26, R27, -0.33332768082618713379 ;  /* 0xbeaaa9ed1a007423 */ /* 0x000fc8000000001b */
[----:B0-----:R-:W-:Y:S01]  /*04e0*/  FFMA R23, R26, R0, RZ ;  /* 0x000000001a177223 */ /* 0x001fe200000000ff */
[----:B-1----:R-:W-:-:S04]  /*04f0*/  FADD R24, R22, 1 ;  /* 0x3f80000016187421 */ /* 0x002fc80000000000 */
[----:B------:R-:W0:Y:S02]  /*0500*/  MUFU.RCP R25, R24 ;  /* 0x0000001800197308 */ /* 0x000e240000001000 */
[----:B0-----:R-:W-:-:S05]  /*0510*/  FFMA R25, R25, -2, R18 ;  /* 0xc000000019197823 */ /* 0x001fca0000000012 */
[----:B------:R-:W-:-:S04]  /*0520*/  FSEL R25, R25, 1, !P1 ;  /* 0x3f80000019197808 */ /* 0x000fc80004800000 */
        /* <DEDUP_REMOVED lines=11> */
[----:B-1----:R-:W-:-:S06]  /*05e0*/  FADD R23, R22, 1 ;  /* 0x3f80000016177421 */ /* 0x002fcc0000000000 */
[----:B------:R-:W1:Y:S02]  /*05f0*/  MUFU.RCP R23, R23 ;  /* 0x0000001700177308 */ /* 0x000e640000001000 */
[----:B-1----:R-:W-:-:S05]  /*0600*/  FFMA R0, R23, -2, R18 ;  /* 0xc000000017007823 */ /* 0x002fca0000000012 */
[----:B0-----:R-:W-:Y:S01]  /*0610*/  FSEL R25, R0, 1, !P1 ;  /* 0x3f80000000197808 */ /* 0x001fe20004800000 */
[----:B------:R-:W-:-:S03]  /*0620*/  FFMA R0, R24, R27, -0.33332768082618713379 ;  /* 0xbeaaa9ed18007423 */ /* 0x000fc6000000001b */
[----:B------:R-:W-:Y:S01]  /*0630*/  LOP3.LUT R25, R25, 0x80000000, R20, 0xb8, !PT ;  /* 0x8000000019197812 */ /* 0x000fe200078eb814 */
        /* <DEDUP_REMOVED lines=15> */
[----:B-1----:R-:W-:-:S04]  /*0730*/  FADD R22, R20, 1 ;  /* 0x3f80000014167421 */ /* 0x002fc80000000000 */
        /* <DEDUP_REMOVED lines=8> */
.L_x_35:
[----:B------:R-:W-:Y:S05]  /*07c0*/  @!P0 EXIT ;  /* 0x000000000000894d */ /* 0x000fea0003800000 */
[----:B------:R-:W1:Y:S01]  /*07d0*/  LDC R0, c[0x0][0x384] ;  /* 0x0000e100ff007b82 */ /* 0x000e620000000800 */
[----:B------:R-:W-:Y:S02]  /*07e0*/  ISETP.NE.AND P0, PT, R21, 0x1, PT ;  /* 0x000000011500780c */ /* 0x000fe40003f05270 */
[----:B-1----:R-:W-:-:S04]  /*07f0*/  LOP3.LUT R0, R0, 0x1, RZ, 0xc0, !PT ;  /* 0x0000000100007812 */ /* 0x002fc800078ec0ff */
        /* <DEDUP_REMOVED lines=42> */
.L_x_37:
        /* <DEDUP_REMOVED lines=24> */
.L_x_34:
[----:B------:R-:W-:-:S13]  /*0c20*/  ISETP.GE.AND P0, PT, R9, 0x1, PT ;  /* 0x000000010900780c */ /* 0x000fda0003f06270 */
[----:B------:R-:W-:Y:S05]  /*0c30*/  @!P0 EXIT ;  /* 0x000000000000894d */ /* 0x000fea0003800000 */
[C---:B------:R-:W-:Y:S02]  /*0c40*/  ISETP.GE.U32.AND P0, PT, R9.reuse, 0x4, PT ;  /* 0x000000040900780c */ /* 0x040fe40003f06070 */
[----:B------:R-:W-:Y:S02]  /*0c50*/  LOP3.LUT R12, R9, 0x3, RZ, 0xc0, !PT ;  /* 0x00000003090c7812 */ /* 0x000fe400078ec0ff */
[----:B------:R-:W-:-:S09]  /*0c60*/  MOV R11, RZ ;  /* 0x000000ff000b7202 */ /* 0x000fd20000000f00 */
[----:B------:R-:W-:Y:S05]  /*0c70*/  @!P0 BRA `(.L_x_38) ;  /* 0x0000000400b48947 */ /* 0x000fea0003800000 */
[----:B------:R-:W-:Y:S01]  /*0c80*/  HFMA2 R8, -RZ, RZ, 0, 0 ;  /* 0x00000000ff087431 */ /* 0x000fe200000001ff */
[----:B------:R-:W-:-:S07]  /*0c90*/  LOP3.LUT R11, R9, 0x7ffffffc, RZ, 0xc0, !PT ;  /* 0x7ffffffc090b7812 */ /* 0x000fce00078ec0ff */
.L_x_47:
[C---:B012---:R-:W-:Y:S01]  /*0ca0*/  LEA R17, R8.reuse, R6, 0x7 ;  /* 0x0000000608117211 */ /* 0x047fe200078e38ff */
[----:B------:R-:W-:Y:S01]  /*0cb0*/  BSSY.RECONVERGENT B0, `(.L_x_39) ;  /* 0x0000020000007945 */ /* 0x000fe20003800200 */
[----:B------:R-:W-:Y:S02]  /*0cc0*/  IADD3 R8, PT, PT, R8, 0x4, RZ ;  /* 0x0000000408087810 */ /* 0x000fe40007ffe0ff */
[C---:B------:R-:W-:Y:S02]  /*0cd0*/  ISETP.GE.AND P4, PT, R17.reuse, R7, PT ;  /* 0x000000071100720c */ /* 0x040fe40003f86270 */
[C---:B---3--:R-:W-:Y:S02]  /*0ce0*/  IADD3 R15, PT, PT, R17.reuse, 0x80, RZ ;  /* 0x00000080110f7810 */ /* 0x048fe40007ffe0ff */
[C---:B------:R-:W-:Y:S02]  /*0cf0*/  IADD3 R13, PT, PT, R17.reuse, 0x100, RZ ;  /* 0x00000100110d7810 */ /* 0x040fe40007ffe0ff */
        /* <DEDUP_REMOVED lines=27> */
.L_x_40:
[----:B------:R-:W-:Y:S05]  /*0eb0*/  BSYNC.RECONVERGENT B0 ;  /* 0x0000000000007941 */ /* 0x000fea0003800200 */
.L_x_39:
[----:B------:R-:W-:Y:S04]  /*0ec0*/  BSSY.RECONVERGENT B0, `(.L_x_41) ;  /* 0x0000017000007945 */ /* 0x000fe80003800200 */
[----:B------:R-:W-:Y:S05]  /*0ed0*/  @P3 BRA `(.L_x_42) ;  /* 0x0000000000543947 */ /* 0x000fea0003800000 */
[----:B0-----:R-:W-:-:S06]  /*0ee0*/  IMAD.WIDE R16, R15, 0x4, R4 ;  /* 0x000000040f107825 */ /* 0x001fcc00078e0204 */
        /* <DEDUP_REMOVED lines=20> */
.L_x_42:
[----:B------:R-:W-:Y:S05]  /*1030*/  BSYNC.RECONVERGENT B0 ;  /* 0x0000000000007941 */ /* 0x000fea0003800200 */
.L_x_41:
[----:B------:R-:W-:Y:S04]  /*1040*/  BSSY.RECONVERGENT B0, `(.L_x_43) ;  /* 0x0000017000007945 */ /* 0x000fe80003800200 */
[----:B------:R-:W-:Y:S05]  /*1050*/  @P1 BRA `(.L_x_44) ;  /* 0x0000000000541947 */ /* 0x000fea0003800000 */
[----:B-1----:R-:W-:-:S05]  /*1060*/  IMAD.WIDE R14, R13, 0x4, R4 ;  /* 0x000000040d0e7825 */ /* 0x002fca00078e0204 */
[----:B------:R1:W2:Y:S01]  /*1070*/  LDG.E R10, desc[UR4][R14.64] ;  /* 0x000000040e0a7981 */ /* 0x0002a2000c1e1900 */
[----:B------:R-:W-:Y:S01]  /*1080*/  MOV R18, 0x3c80f082 ;  /* 0x3c80f08200127802 */ /* 0x000fe20000000f00 */
[----:B0-----:R-:W-:Y:S02]  /*1090*/  HFMA2 R17, -RZ, RZ, 1.875, 0 ;  /* 0x3f800000ff117431 */ /* 0x001fe400000001ff */
        /* <DEDUP_REMOVED lines=17> */
.L_x_44:
[----:B------:R-:W-:Y:S05]  /*11b0*/  BSYNC.RECONVERGENT B0 ;  /* 0x0000000000007941 */ /* 0x000fea0003800200 */
.L_x_43:
[----:B------:R-:W-:Y:S04]  /*11c0*/  BSSY.RECONVERGENT B0, `(.L_x_45) ;  /* 0x0000017000007945 */ /* 0x000fe80003800200 */
[----:B------:R-:W-:Y:S05]  /*11d0*/  @P2 BRA `(.L_x_46) ;  /* 0x0000000000542947 */ /* 0x000fea0003800000 */
[----:B-12---:R-:W-:-:S05]  /*11e0*/  IMAD.WIDE R14, R9, 0x4, R4 ;  /* 0x00000004090e7825 */ /* 0x006fca00078e0204 */
        /* <DEDUP_REMOVED lines=20> */
.L_x_46:
[----:B------:R-:W-:Y:S05]  /*1330*/  BSYNC.RECONVERGENT B0 ;  /* 0x0000000000007941 */ /* 0x000fea0003800200 */
.L_x_45:
[----:B------:R-:W-:Y:S05]  /*1340*/  @P0 BRA `(.L_x_47) ;  /* 0xfffffff800540947 */ /* 0x000fea000383ffff */
.L_x_38:
[----:B------:R-:W-:-:S13]  /*1350*/  ISETP.NE.AND P0, PT, R12, RZ, PT ;  /* 0x000000ff0c00720c */ /* 0x000fda0003f05270 */
[----:B------:R-:W-:Y:S05]  /*1360*/  @!P0 EXIT ;  /* 0x000000000000894d */ /* 0x000fea0003800000 */
[----:B------:R-:W-:-:S13]  /*1370*/  ISETP.NE.AND P0, PT, R12, 0x1, PT ;  /* 0x000000010c00780c */ /* 0x000fda0003f05270 */
[----:B------:R-:W-:Y:S05]  /*1380*/  @!P0 BRA `(.L_x_48) ;  /* 0x0000000000d48947 */ /* 0x000fea0003800000 */
[----:B0-----:R-:W-:Y:S01]  /*1390*/  LEA R19, R11, R6, 0x7 ;  /* 0x000000060b137211 */ /* 0x001fe200078e38ff */
[----:B------:R-:W-:Y:S03]  /*13a0*/  BSSY.RECONVERGENT B0, `(.L_x_49) ;  /* 0x000001a000007945 */ /* 0x000fe60003800200 */
[C---:B------:R-:W-:Y:S02]  /*13b0*/  ISETP.GE.AND P0, PT, R19.reuse, R7, PT ;  /* 0x000000071300720c */ /* 0x040fe40003f06270 */
[----:B------:R-:W-:-:S04]  /*13c0*/  IADD3 R9, PT, PT, R19, 0x80, RZ ;  /* 0x0000008013097810 */ /* 0x000fc80007ffe0ff */
[----:B------:R-:W-:-:S07]  /*13d0*/  ISETP.GE.AND P2, PT, R9, R7, PT ;  /* 0x000000070900720c */ /* 0x000fce0003f46270 */
[----:B------:R-:W-:Y:S06]  /*13e0*/  @P0 BRA `(.L_x_50) ;  /* 0x0000000000540947 */ /* 0x000fec0003800000 */
[----:B---3--:R-:W-:-:S05]  /*13f0*/  IMAD.WIDE R12, R19, 0x4, R4 ;  /* 0x00000004130c7825 */ /* 0x008fca00078e0204 */
[----:B------:R-:W3:Y:S01]  /*1400*/  LDG.E R8, desc[UR4][R12.64] ;  /* 0x000000040c087981 */ /* 0x000ee2000c1e1900 */
[----:B------:R-:W-:Y:S01]  /*1410*/  MOV R16, 0x3c80f082 ;  /* 0x3c80f08200107802 */ /* 0x000fe20000000f00 */
[----:B-12---:R-:W-:Y:S02]  /*1420*/  HFMA2 R15, -RZ, RZ, 1.875, 0 ;  /* 0x3f800000ff0f7431 */ /* 0x006fe400000001ff */
[C---:B---3--:R-:W-:Y:S01]  /*1430*/  FMUL R0, |R8|.reuse, 2.8853900432586669922 ;  /* 0x4038aa3b08007820 */ /* 0x048fe20000400200 */
        /* <DEDUP_REMOVED lines=16> */
.L_x_50:
[----:B------:R-:W-:Y:S05]  /*1540*/  BSYNC.RECONVERGENT B0 ;  /* 0x0000000000007941 */ /* 0x000fea0003800200 */
.L_x_49:
[----:B------:R-:W-:Y:S04]  /*1550*/  BSSY.RECONVERGENT B0, `(.L_x_51) ;  /* 0x0000017000007945 */ /* 0x000fe80003800200 */
[----:B------:R-:W-:Y:S05]  /*1560*/  @P2 BRA `(.L_x_52) ;  /* 0x0000000000542947 */ /* 0x000fea0003800000 */
[----:B0--3--:R-:W-:-:S06]  /*1570*/  IMAD.WIDE R12, R9, 0x4, R4 ;  /* 0x00000004090c7825 */ /* 0x009fcc00078e0204 */
[----:B------:R-:W3:Y:S01]  /*1580*/  LDG.E R12, desc[UR4][R12.64] ;  /* 0x000000040c0c7981 */ /* 0x000ee2000c1e1900 */
[----:B-12---:R-:W-:Y:S01]  /*1590*/  MOV R14, 0x3c80f082 ;  /* 0x3c80f082000e7802 */ /* 0x006fe20000000f00 */
[----:B------:R-:W-:Y:S02]  /*15a0*/  HFMA2 R17, -RZ, RZ, 1.875, 0 ;  /* 0x3f800000ff117431 */ /* 0x000fe400000001ff */
        /* <DEDUP_REMOVED lines=17> */
.L_x_52:
[----:B------:R-:W-:Y:S05]  /*16c0*/  BSYNC.RECONVERGENT B0 ;  /* 0x0000000000007941 */ /* 0x000fea0003800200 */
.L_x_51:
[----:B------:R-:W-:-:S07]  /*16d0*/  IADD3 R11, PT, PT, R11, 0x2, RZ ;  /* 0x000000020b0b7810 */ /* 0x000fce0007ffe0ff */
.L_x_48:
[----:B------:R-:W5:Y:S02]  /*16e0*/  LDC R0, c[0x0][0x384] ;  /* 0x0000e100ff007b82 */ /* 0x000f640000000800 */
[----:B-----5:R-:W-:-:S04]  /*16f0*/  LOP3.LUT R0, R0, 0x1, RZ, 0xc0, !PT ;  /* 0x0000000100007812 */ /* 0x020fc800078ec0ff */
[----:B------:R-:W-:-:S13]  /*1700*/  ISETP.NE.U32.AND P0, PT, R0, 0x1, PT ;  /* 0x000000010000780c */ /* 0x000fda0003f05070 */
[----:B------:R-:W-:Y:S05]  /*1710*/  @P0 EXIT ;  /* 0x000000000000094d */ /* 0x000fea0003800000 */
[----:B------:R-:W-:-:S04]  /*1720*/  LEA R11, R11, R6, 0x7 ;  /* 0x000000060b0b7211 */ /* 0x000fc800078e38ff */
[----:B------:R-:W-:-:S13]  /*1730*/  ISETP.GE.AND P0, PT, R11, R7, PT ;  /* 0x000000070b00720c */ /* 0x000fda0003f06270 */
[----:B------:R-:W-:Y:S05]  /*1740*/  @P0 EXIT ;  /* 0x000000000000094d */ /* 0x000fea0003800000 */
[----:B------:R-:W-:-:S06]  /*1750*/  IMAD.WIDE R4, R11, 0x4, R4 ;  /* 0x000000040b047825 */ /* 0x000fcc00078e0204 */
[----:B------:R-:W5:Y:S01]  /*1760*/  LDG.E R4, desc[UR4][R4.64] ;  /* 0x0000000404047981 */ /* 0x000f62000c1e1900 */
[----:B----4-:R-:W-:Y:S01]  /*1770*/  MOV R8, 0x3c80f082 ;  /* 0x3c80f08200087802 */ /* 0x010fe20000000f00 */
[----:B------:R-:W-:Y:S02]  /*1780*/  HFMA2 R7, -RZ, RZ, 1.875, 0 ;  /* 0x3f800000ff077431 */ /* 0x000fe400000001ff */
[----:B------:R-:W-:-:S04]  /*1790*/  IMAD.WIDE R2, R11, 0x4, R2 ;  /* 0x000000040b027825 */ /* 0x000fc800078e0202 */
[C---:B-----5:R-:W-:Y:S01]  /*17a0*/  FMUL R0, |R4|.reuse, 2.8853900432586669922 ;  /* 0x4038aa3b04007820 */ /* 0x060fe20000400200 */
[C---:B------:R-:W-:Y:S01]  /*17b0*/  FMUL R9, R4.reuse, R4 ;  /* 0x0000000404097220 */ /* 0x040fe20000400000 */
[C---:B------:R-:W-:Y:S02]  /*17c0*/  FSETP.GE.AND P1, PT, |R4|.reuse, 0.60000002384185791016, PT ;  /* 0x3f19999a0400780b */ /* 0x040fe40003f26200 */
[----:B------:R-:W-:Y:S01]  /*17d0*/  FSETP.GE.AND P0, PT, |R4|, 9.010913848876953125, PT ;  /* 0x41102cb40400780b */ /* 0x000fe20003f06200 */
[C---:B------:R-:W-:Y:S01]  /*17e0*/  FFMA R8, R9.reuse, R8, -0.052303962409496307373 ;  /* 0xbd563cae09087423 */ /* 0x040fe20000000008 */
[----:B------:R-:W4:Y:S03]  /*17f0*/  MUFU.EX2 R0, R0 ;  /* 0x0000000000007308 */ /* 0x000f260000000800 */
[----:B------:R-:W-:Y:S01]  /*1800*/  FFMA R8, R9, R8, 0.1331529766321182251 ;  /* 0x3e08594109087423 */ /* 0x000fe20000000008 */
[----:B----4-:R-:W-:-:S03]  /*1810*/  FADD R6, R0, 1 ;  /* 0x3f80000000067421 */ /* 0x010fc60000000000 */
[----:B------:R-:W-:-:S04]  /*1820*/  FFMA R0, R9, R8, -0.33332768082618713379 ;  /* 0xbeaaa9ed09007423 */ /* 0x000fc80000000008 */
[----:B------:R-:W-:Y:S01]  /*1830*/  FFMA R9, R9, R0, RZ ;  /* 0x0000000009097223 */ /* 0x000fe200000000ff */
[----:B------:R-:W4:Y:S02]  /*1840*/  MUFU.RCP R6, R6 ;  /* 0x0000000600067308 */ /* 0x000f240000001000 */
[----:B----4-:R-:W-:-:S05]  /*1850*/  FFMA R7, R6, -2, R7 ;  /* 0xc000000006077823 */ /* 0x010fca0000000007 */
[----:B------:R-:W-:-:S04]  /*1860*/  FSEL R7, R7, 1, !P0 ;  /* 0x3f80000007077808 */ /* 0x000fc80004000000 */
[--C-:B------:R-:W-:Y:S01]  /*1870*/  LOP3.LUT R7, R7, 0x80000000, R4.reuse, 0xb8, !PT ;  /* 0x8000000007077812 */ /* 0x100fe200078eb804 */
[----:B------:R-:W-:-:S05]  /*1880*/  @!P1 FFMA R7, R4, R9, R4 ;  /* 0x0000000904079223 */ /* 0x000fca0000000004 */
[----:B------:R-:W-:Y:S01]  /*1890*/  STG.E desc[UR4][R2.64], R7 ;  /* 0x0000000702007986 */ /* 0x000fe2000c101904 */
[----:B------:R-:W-:Y:S05]  /*18a0*/  EXIT ;  /* 0x000000000000794d */ /* 0x000fea0003800000 */
.L_x_53:
        /* <DEDUP_REMOVED lines=13> */
.L_x_56:


//--------------------- .text._ZN3cub18CUB_300001_SM_10006detail11EmptyKernelIvEEvv --------------------------
	.section	.text._ZN3cub18CUB_300001_SM_10006detail11EmptyKernelIvEEvv,"ax",@progbits
	.align	128
        .global         _ZN3cub18CUB_300001_SM_10006detail11EmptyKernelIvEEvv
        .type           _ZN3cub18CUB_300001_SM_10006detail11EmptyKernelIvEEvv,@function
        .size           _ZN3cub18CUB_300001_SM_10006detail11EmptyKernelIvEEvv,(.L_x_57 - _ZN3cub18CUB_300001_SM_10006detail11EmptyKernelIvEEvv)
        .other          _ZN3cub18CUB_300001_SM_10006detail11EmptyKernelIvEEvv,@"STO_CUDA_ENTRY STV_DEFAULT"
_ZN3cub18CUB_300001_SM_10006detail11EmptyKernelIvEEvv:
.text._ZN3cub18CUB_300001_SM_10006detail11EmptyKernelIvEEvv:
[----:B------:R-:W-:Y:S01]  /*0000*/  LDC R1, c[0x0][0x37c] ;  /* 0x0000df00ff017b82 */ /* 0x000fe20000000800 */
[----:B------:R-:W-:Y:S05]  /*0010*/  EXIT ;  /* 0x000000000000794d */ /* 0x000fea0003800000 */
.L_x_54:
        /* <DEDUP_REMOVED lines=14> */
.L_x_57:


//--------------------- .nv.shared.reserved.0     --------------------------
	.section	.nv.shared.reserved.0,"aw",@nobits
	.weak		__nv_reservedSMEM_offset_0_alias
	.size		__nv_reservedSMEM_offset_0_alias, 0, 64
	.other		__nv_reservedSMEM_offset_0_alias,@"STO_CUDA_RESERVED_SHARED STV_DEFAULT"
__nv_reservedSMEM_offset_0_alias:
	.zero		0
	.zero		64


//--------------------- .nv.global                --------------------------
	.section	.nv.global,"aw",@nobits
.nv.global:
	.type		_ZN41_INTERNAL_34055d3f_4_k_cu_198c691d_1484596thrust24THRUST_300001_SM_1000_NS3seqE,@object
	.size		_ZN41_INTERNAL_34055d3f_4_k_cu_198c691d_1484596thrust24THRUST_300001_SM_1000_NS3seqE,(_ZN41_INTERNAL_34055d3f_4_k_cu_198c691d_1484594cuda3std3__48in_placeE - _ZN41_INTERNAL_34055d3f_4_k_cu_198c691d_1484596thrust24THRUST_300001_SM_1000_NS3seqE)
_ZN41_INTERNAL_34055d3f_4_k_cu_198c691d_1484596thrust24THRUST_300001_SM_1000_NS3seqE:
	.zero		1
	.type		_ZN41_INTERNAL_34055d3f_4_k_cu_198c691d_1484594cuda3std3__48in_placeE,@object
	.size		_ZN41_INTERNAL_34055d3f_4_k_cu_198c691d_1484594cuda3std3__48in_placeE,(_ZN41_INTERNAL_34055d3f_4_k_cu_198c691d_1484594cuda3std6ranges3__45__cpo4sizeE - _ZN41_INTERNAL_34055d3f_4_k_cu_198c691d_1484594cuda3std3__48in_placeE)
_ZN41_INTERNAL_34055d3f_4_k_cu_198c691d_1484594cuda3std3__48in_placeE:
	.zero		1
	.type		_ZN41_INTERNAL_34055d3f_4_k_cu_198c691d_1484594cuda3std6ranges3__45__cpo4sizeE,@object
	.size		_ZN41_INTERNAL_34055d3f_4_k_cu_198c691d_1484594cuda3std6ranges3__45__cpo4sizeE,(_ZN41_INTERNAL_34055d3f_4_k_cu_198c691d_1484596thrust24THRUST_300001_SM_1000_NS12placeholders2_3E - _ZN41_INTERNAL_34055d3f_4_k_cu_198c691d_1484594cuda3std6ranges3__45__cpo4sizeE)
_ZN41_INTERNAL_34055d3f_4_k_cu_198c691d_1484594cuda3std6ranges3__45__cpo4sizeE:
	.zero		1
	.type		_ZN41_INTERNAL_34055d3f_4_k_cu_198c691d_1484596thrust24THRUST_300001_SM_1000_NS12placeholders2_3E,@object
	.size		_ZN41_INTERNAL_34055d3f_4_k_cu_198c691d_1484596thrust24THRUST_300001_SM_1000_NS12placeholders2_3E,(_ZN41_INTERNAL_34055d3f_4_k_cu_198c691d_1484594cuda3std3__45__cpo6cbeginE - _ZN41_INTERNAL_34055d3f_4_k_cu_198c691d_1484596thrust24THRUST_300001_SM_1000_NS12placeholders2_3E)
_ZN41_INTERNAL_34055d3f_4_k_cu_198c691d_1484596thrust24THRUST_300001_SM_1000_NS12placeholders2_3E:
	.zero		1
	.type		_ZN41_INTERNAL_34055d3f_4_k_cu_198c691d_1484594cuda3std3__45__cpo6cbeginE,@object
	.size		_ZN41_INTERNAL_34055d3f_4_k_cu_198c691d_1484594cuda3std3__45__cpo6cbeginE,(_ZN41_INTERNAL_34055d3f_4_k_cu_198c691d_1484594cuda3std6ranges3__45__cpo6cbeginE - _ZN41_INTERNAL_34055d3f_4_k_cu_198c691d_1484594cuda3std3__45__cpo6cbeginE)
_ZN41_INTERNAL_34055d3f_4_k_cu_198c691d_1484594cuda3std3__45__cpo6cbeginE:
	.zero		1
	.type		_ZN41_INTERNAL_34055d3f_4_k_cu_198c691d_1484594cuda3std6ranges3__45__cpo6cbeginE,@object
	.size		_ZN41_INTERNAL_34055d3f_4_k_cu_198c691d_1484594cuda3std6ranges3__45__cpo6cbeginE,(_ZN41_INTERNAL_34055d3f_4_k_cu_198c691d_1484596thrust24THRUST_300001_SM_1000_NS12placeholders2_7E - _ZN41_INTERNAL_34055d3f_4_k_cu_198c691d_1484594cuda3std6ranges3__45__cpo6cbeginE)
_ZN41_INTERNAL_34055d3f_4_k_cu_198c691d_1484594cuda3std6ranges3__45__cpo6cbeginE:
	.zero		1
	.type		_ZN41_INTERNAL_34055d3f_4_k_cu_198c691d_1484596thrust24THRUST_300001_SM_1000_NS12placeholders2_7E,@object
	.size		_ZN41_INTERNAL_34055d3f_4_k_cu_198c691d_1484596thrust24THRUST_300001_SM_1000_NS12placeholders2_7E,(_ZN41_INTERNAL_34055d3f_4_k_cu_198c691d_1484594cuda3std3__45__cpo7crbeginE - _ZN41_INTERNAL_34055d3f_4_k_cu_198c691d_1484596thrust24THRUST_300001_SM_1000_NS12placeholders2_7E)
_ZN41_INTERNAL_34055d3f_4_k_cu_198c691d_1484596thrust24THRUST_300001_SM_1000_NS12placeholders2_7E:
	.zero		1
	.type		_ZN41_INTERNAL_34055d3f_4_k_cu_198c691d_1484594cuda3std3__45__cpo7crbeginE,@object
	.size		_ZN41_INTERNAL_34055d3f_4_k_cu_198c691d_1484594cuda3std3__45__cpo7crbeginE,(_ZN41_INTERNAL_34055d3f_4_k_cu_198c691d_1484594cuda3std6ranges3__45__cpo4nextE - _ZN41_INTERNAL_34055d3f_4_k_cu_198c691d_1484594cuda3std3__45__cpo7crbeginE)
_ZN41_INTERNAL_34055d3f_4_k_cu_198c691d_1484594cuda3std3__45__cpo7crbeginE:
	.zero		1
	.type		_ZN41_INTERNAL_34055d3f_4_k_cu_198c691d_1484594cuda3std6ranges3__45__cpo4nextE,@object
	.size		_ZN41_INTERNAL_34055d3f_4_k_cu_198c691d_1484594cuda3std6ranges3__45__cpo4nextE,(_ZN41_INTERNAL_34055d3f_4_k_cu_198c691d_1484594cuda3std6ranges3__45__cpo4swapE - _ZN41_INTERNAL_34055d3f_4_k_cu_198c691d_1484594cuda3std6ranges3__45__cpo4nextE)
_ZN41_INTERNAL_34055d3f_4_k_cu_198c691d_1484594cuda3std6ranges3__45__cpo4nextE:
	.zero		1
	.type		_ZN41_INTERNAL_34055d3f_4_k_cu_198c691d_1484594cuda3std6ranges3__45__cpo4swapE,@object
	.size		_ZN41_INTERNAL_34055d3f_4_k_cu_198c691d_1484594cuda3std6ranges3__45__cpo4swapE,(_ZN41_INTERNAL_34055d3f_4_k_cu_198c691d_1484596thrust24THRUST_300001_SM_1000_NS8cuda_cub10par_nosyncE - _ZN41_INTERNAL_34055d3f_4_k_cu_198c691d_1484594cuda3std6ranges3__45__cpo4swapE)
_ZN41_INTERNAL_34055d3f_4_k_cu_198c691d_1484594cuda3std6ranges3__45__cpo4swapE:
	.zero		1
	.type		_ZN41_INTERNAL_34055d3f_4_k_cu_198c691d_1484596thrust24THRUST_300001_SM_1000_NS8cuda_cub10par_nosyncE,@object
	.size		_ZN41_INTERNAL_34055d3f_4_k_cu_198c691d_1484596thrust24THRUST_300001_SM_1000_NS8cuda_cub10par_nosyncE,(_ZN41_INTERNAL_34055d3f_4_k_cu_198c691d_1484596thrust24THRUST_300001_SM_1000_NS12placeholders2_9E - _ZN41_INTERNAL_34055d3f_4_k_cu_198c691d_1484596thrust24THRUST_300001_SM_1000_NS8cuda_cub10par_nosyncE)
_ZN41_INTERNAL_34055d3f_4_k_cu_198c691d_1484596thrust24THRUST_300001_SM_1000_NS8cuda_cub10par_nosyncE:
	.zero		1
	.type		_ZN41_INTERNAL_34055d3f_4_k_cu_198c691d_1484596thrust24THRUST_300001_SM_1000_NS12placeholders2_9E,@object
	.size		_ZN41_INTERNAL_34055d3f_4_k_cu_198c691d_1484596thrust24THRUST_300001_SM_1000_NS12placeholders2_9E,(_ZN41_INTERNAL_34055d3f_4_k_cu_198c691d_1484594cuda3std3__443_GLOBAL__N__34055d3f_4_k_cu_198c691d_1484596ignoreE - _ZN41_INTERNAL_34055d3f_4_k_cu_198c691d_1484596thrust24THRUST_300001_SM_1000_NS12placeholders2_9E)
_ZN41_INTERNAL_34055d3f_4_k_cu_198c691d_1484596thrust24THRUST_300001_SM_1000_NS12placeholders2_9E:
	.zero		1
	.type		_ZN41_INTERNAL_34055d3f_4_k_cu_198c691d_1484594cuda3std3__443_GLOBAL__N__34055d3f_4_k_cu_198c691d_1484596ignoreE,@object
	.size		_ZN41_INTERNAL_34055d3f_4_k_cu_198c691d_1484594cuda3std3__443_GLOBAL__N__34055d3f_4_k_cu_198c691d_1484596ignoreE,(_ZN41_INTERNAL_34055d3f_4_k_cu_198c691d_1484594cuda3std6ranges3__45__cpo4dataE - _ZN41_INTERNAL_34055d3f_4_k_cu_198c691d_1484594cuda3std3__443_GLOBAL__N__34055d3f_4_k_cu_198c691d_1484596ignoreE)
_ZN41_INTERNAL_34055d3f_4_k_cu_198c691d_1484594cuda3std3__443_GLOBAL__N__34055d3f_4_k_cu_198c691d_1484596ignoreE:
	.zero		1
	.type		_ZN41_INTERNAL_34055d3f_4_k_cu_198c691d_1484594cuda3std6ranges3__45__cpo4dataE,@object
	.size		_ZN41_INTERNAL_34055d3f_4_k_cu_198c691d_1484594cuda3std6ranges3__45__cpo4dataE,(_ZN41_INTERNAL_34055d3f_4_k_cu_198c691d_1484596thrust24THRUST_300001_SM_1000_NS12placeholders2_1E - _ZN41_INTERNAL_34055d3f_4_k_cu_198c691d_1484594cuda3std6ranges3__45__cpo4dataE)
_ZN41_INTERNAL_34055d3f_4_k_cu_198c691d_1484594cuda3std6ranges3__45__cpo4dataE:
	.zero		1
	.type		_ZN41_INTERNAL_34055d3f_4_k_cu_198c691d_1484596thrust24THRUST_300001_SM_1000_NS12placeholders2_1E,@object
	.size		_ZN41_INTERNAL_34055d3f_4_k_cu_198c691d_1484596thrust24THRUST_300001_SM_1000_NS12placeholders2_1E,(_ZN41_INTERNAL_34055d3f_4_k_cu_198c691d_1484594cuda3std3__45__cpo5beginE - _ZN41_INTERNAL_34055d3f_4_k_cu_198c691d_1484596thrust24THRUST_300001_SM_1000_NS12placeholders2_1E)
_ZN41_INTERNAL_34055d3f_4_k_cu_198c691d_1484596thrust24THRUST_300001_SM_1000_NS12placeholders2_1E:
	.zero		1
	.type		_ZN41_INTERNAL_34055d3f_4_k_cu_198c691d_1484594cuda3std3__45__cpo5beginE,@object
	.size		_ZN41_INTERNAL_34055d3f_4_k_cu_198c691d_1484594cuda3std3__45__cpo5beginE,(_ZN41_INTERNAL_34055d3f_4_k_cu_198c691d_1484594cuda3std6ranges3__45__cpo5beginE - _ZN41_INTERNAL_34055d3f_4_k_cu_198c691d_1484594cuda3std3__45__cpo5beginE)
_ZN41_INTERNAL_34055d3f_4_k_cu_198c691d_1484594cuda3std3__45__cpo5beginE:
	.zero		1
	.type		_ZN41_INTERNAL_34055d3f_4_k_cu_198c691d_1484594cuda3std6ranges3__45__cpo5beginE,@object
	.size		_ZN41_INTERNAL_34055d3f_4_k_cu_198c691d_1484594cuda3std6ranges3__45__cpo5beginE,(_ZN41_INTERNAL_34055d3f_4_k_cu_198c691d_1484596thrust24THRUST_300001_SM_1000_NS12placeholders2_5E - _ZN41_INTERNAL_34055d3f_4_k_cu_198c691d_1484594cuda3std6ranges3__45__cpo5beginE)
_ZN41_INTERNAL_34055d3f_4_k_cu_198c691d_1484594cuda3std6ranges3__45__cpo5beginE:
	.zero		1
	.type		_ZN41_INTERNAL_34055d3f_4_k_cu_198c691d_1484596thrust24THRUST_300001_SM_1000_NS12placeholders2_5E,@object
	.size		_ZN41_INTERNAL_34055d3f_4_k_cu_198c691d_1484596thrust24THRUST_300001_SM_1000_NS12placeholders2_5E,(_ZN41_INTERNAL_34055d3f_4_k_cu_198c691d_1484594cuda3std3__45__cpo6rbeginE - _ZN41_INTERNAL_34055d3f_4_k_cu_198c691d_1484596thrust24THRUST_300001_SM_1000_NS12placeholders2_5E)
_ZN41_INTERNAL_34055d3f_4_k_cu_198c691d_1484596thrust24THRUST_300001_SM_1000_NS12placeholders2_5E:
	.zero		1
	.type		_ZN41_INTERNAL_34055d3f_4_k_cu_198c691d_1484594cuda3std3__45__cpo6rbeginE,@object
	.size		_ZN41_INTERNAL_34055d3f_4_k_cu_198c691d_1484594cuda3std3__45__cpo6rbeginE,(_ZN41_INTERNAL_34055d3f_4_k_cu_198c691d_1484594cuda3std6ranges3__45__cpo7advanceE - _ZN41_INTERNAL_34055d3f_4_k_cu_198c691d_1484594cuda3std3__45__cpo6rbeginE)
_ZN41_INTERNAL_34055d3f_4_k_cu_198c691d_1484594cuda3std3__45__cpo6rbeginE:
	.zero		1
	.type		_ZN41_INTERNAL_34055d3f_4_k_cu_198c691d_1484594cuda3std6ranges3__45__cpo7advanceE,@object
	.size		_ZN41_INTERNAL_34055d3f_4_k_cu_198c691d_1484594cuda3std6ranges3__45__cpo7advanceE,(_ZN41_INTERNAL_34055d3f_4_k_cu_198c691d_1484594cuda3std3__47nulloptE - _ZN41_INTERNAL_34055d3f_4_k_cu_198c691d_1484594cuda3std6ranges3__45__cpo7advanceE)
_ZN41_INTERNAL_34055d3f_4_k_cu_198c691d_1484594cuda3std6ranges3__45__cpo7advanceE:
	.zero		1
	.type		_ZN41_INTERNAL_34055d3f_4_k_cu_198c691d_1484594cuda3std3__47nulloptE,@object
	.size		_ZN41_INTERNAL_34055d3f_4_k_cu_198c691d_1484594cuda3std3__47nulloptE,(_ZN41_INTERNAL_34055d3f_4_k_cu_198c691d_1484594cuda3std6ranges3__45__cpo8distanceE - _ZN41_INTERNAL_34055d3f_4_k_cu_198c691d_1484594cuda3std3__47nulloptE)
_ZN41_INTERNAL_34055d3f_4_k_cu_198c691d_1484594cuda3std3__47nulloptE:
	.zero		1
	.type		_ZN41_INTERNAL_34055d3f_4_k_cu_198c691d_1484594cuda3std6ranges3__45__cpo8distanceE,@object
	.size		_ZN41_INTERNAL_34055d3f_4_k_cu_198c691d_1484594cuda3std6ranges3__45__cpo8distanceE,(_ZN41_INTERNAL_34055d3f_4_k_cu_198c691d_1484596thrust24THRUST_300001_SM_1000_NS12placeholders3_10E - _ZN41_INTERNAL_34055d3f_4_k_cu_198c691d_1484594cuda3std6ranges3__45__cpo8distanceE)
_ZN41_INTERNAL_34055d3f_4_k_cu_198c691d_1484594cuda3std6ranges3__45__cpo8distanceE:
	.zero		1
	.type		_ZN41_INTERNAL_34055d3f_4_k_cu_198c691d_1484596thrust24THRUST_300001_SM_1000_NS12placeholders3_10E,@object
	.size		_ZN41_INTERNAL_34055d3f_4_k_cu_198c691d_1484596thrust24THRUST_300001_SM_1000_NS12placeholders3_10E,(_ZN41_INTERNAL_34055d3f_4_k_cu_198c691d_1484594cuda3std3__419piecewise_constructE - _ZN41_INTERNAL_34055d3f_4_k_cu_198c691d_1484596thrust24THRUST_300001_SM_1000_NS12placeholders3_10E)
_ZN41_INTERNAL_34055d3f_4_k_cu_198c691d_1484596thrust24THRUST_300001_SM_1000_NS12placeholders3_10E:
	.zero		1
	.type		_ZN41_INTERNAL_34055d3f_4_k_cu_198c691d_1484594cuda3std3__419piecewise_constructE,@object
	.size		_ZN41_INTERNAL_34055d3f_4_k_cu_198c691d_1484594cuda3std3__419piecewise_constructE,(_ZN41_INTERNAL_34055d3f_4_k_cu_198c691d_1484594cuda3std6ranges3__45__cpo5cdataE - _ZN41_INTERNAL_34055d3f_4_k_cu_198c691d_1484594cuda3std3__419piecewise_constructE)
_ZN41_INTERNAL_34055d3f_4_k_cu_198c691d_1484594cuda3std3__419piecewise_constructE:
	.zero		1
	.type		_ZN41_INTERNAL_34055d3f_4_k_cu_198c691d_1484594cuda3std6ranges3__45__cpo5cdataE,@object
	.size		_ZN41_INTERNAL_34055d3f_4_k_cu_198c691d_1484594cuda3std6ranges3__45__cpo5cdataE,(_ZN41_INTERNAL_34055d3f_4_k_cu_198c691d_1484596thrust24THRUST_300001_SM_1000_NS12placeholders2_2E - _ZN41_INTERNAL_34055d3f_4_k_cu_198c691d_1484594cuda3std6ranges3__45__cpo5cdataE)
_ZN41_INTERNAL_34055d3f_4_k_cu_198c691d_1484594cuda3std6ranges3__45__cpo5cdataE:
	.zero		1
	.type		_ZN41_INTERNAL_34055d3f_4_k_cu_198c691d_1484596thrust24THRUST_300001_SM_1000_NS12placeholders2_2E,@object
	.size		_ZN41_INTERNAL_34055d3f_4_k_cu_198c691d_1484596thrust24THRUST_300001_SM_1000_NS12placeholders2_2E,(_ZN41_INTERNAL_34055d3f_4_k_cu_198c691d_1484594cuda3std3__45__cpo3endE - _ZN41_INTERNAL_34055d3f_4_k_cu_198c691d_1484596thrust24THRUST_300001_SM_1000_NS12placeholders2_2E)
_ZN41_INTERNAL_34055d3f_4_k_cu_198c691d_1484596thrust24THRUST_300001_SM_1000_NS12placeholders2_2E:
	.zero		1
	.type		_ZN41_INTERNAL_34055d3f_4_k_cu_198c691d_1484594cuda3std3__45__cpo3endE,@object
	.size		_ZN41_INTERNAL_34055d3f_4_k_cu_198c691d_1484594cuda3std3__45__cpo3endE,(_ZN41_INTERNAL_34055d3f_4_k_cu_198c691d_1484594cuda3std6ranges3__45__cpo3endE - _ZN41_INTERNAL_34055d3f_4_k_cu_198c691d_1484594cuda3std3__45__cpo3endE)
_ZN41_INTERNAL_34055d3f_4_k_cu_198c691d_1484594cuda3std3__45__cpo3endE:
	.zero		1
	.type		_ZN41_INTERNAL_34055d3f_4_k_cu_198c691d_1484594cuda3std6ranges3__45__cpo3endE,@object
	.size		_ZN41_INTERNAL_34055d3f_4_k_cu_198c691d_1484594cuda3std6ranges3__45__cpo3endE,(_ZN41_INTERNAL_34055d3f_4_k_cu_198c691d_1484596thrust24THRUST_300001_SM_1000_NS12placeholders2_6E - _ZN41_INTERNAL_34055d3f_4_k_cu_198c691d_1484594cuda3std6ranges3__45__cpo3endE)
_ZN41_INTERNAL_34055d3f_4_k_cu_198c691d_1484594cuda3std6ranges3__45__cpo3endE:
	.zero		1
	.type		_ZN41_INTERNAL_34055d3f_4_k_cu_198c691d_1484596thrust24THRUST_300001_SM_1000_NS12placeholders2_6E,@object
	.size		_ZN41_INTERNAL_34055d3f_4_k_cu_198c691d_1484596thrust24THRUST_300001_SM_1000_NS12placeholders2_6E,(_ZN41_INTERNAL_34055d3f_4_k_cu_198c691d_1484594cuda3std3__45__cpo4rendE - _ZN41_INTERNAL_34055d3f_4_k_cu_198c691d_1484596thrust24THRUST_300001_SM_1000_NS12placeholders2_6E)
_ZN41_INTERNAL_34055d3f_4_k_cu_198c691d_1484596thrust24THRUST_300001_SM_1000_NS12placeholders2_6E:
	.zero		1
	.type		_ZN41_INTERNAL_34055d3f_4_k_cu_198c691d_1484594cuda3std3__45__cpo4rendE,@object
	.size		_ZN41_INTERNAL_34055d3f_4_k_cu_198c691d_1484594cuda3std3__45__cpo4rendE,(_ZN41_INTERNAL_34055d3f_4_k_cu_198c691d_1484594cuda3std6ranges3__45__cpo9iter_swapE - _ZN41_INTERNAL_34055d3f_4_k_cu_198c691d_1484594cuda3std3__45__cpo4rendE)
_ZN41_INTERNAL_34055d3f_4_k_cu_198c691d_1484594cuda3std3__45__cpo4rendE:
	.zero		1
	.type		_ZN41_INTERNAL_34055d3f_4_k_cu_198c691d_1484594cuda3std6ranges3__45__cpo9iter_swapE,@object
	.size		_ZN41_INTERNAL_34055d3f_4_k_cu_198c691d_1484594cuda3std6ranges3__45__cpo9iter_swapE,(_ZN41_INTERNAL_34055d3f_4_k_cu_198c691d_1484594cuda3std3__48unexpectE - _ZN41_INTERNAL_34055d3f_4_k_cu_198c691d_1484594cuda3std6ranges3__45__cpo9iter_swapE)
_ZN41_INTERNAL_34055d3f_4_k_cu_198c691d_1484594cuda3std6ranges3__45__cpo9iter_swapE:
	.zero		1
	.type		_ZN41_INTERNAL_34055d3f_4_k_cu_198c691d_1484594cuda3std3__48unexpectE,@object
	.size		_ZN41_INTERNAL_34055d3f_4_k_cu_198c691d_1484594cuda3std3__48unexpectE,(_ZN41_INTERNAL_34055d3f_4_k_cu_198c691d_1484596thrust24THRUST_300001_SM_1000_NS8cuda_cub3parE - _ZN41_INTERNAL_34055d3f_4_k_cu_198c691d_1484594cuda3std3__48unexpectE)
_ZN41_INTERNAL_34055d3f_4_k_cu_198c691d_1484594cuda3std3__48unexpectE:
	.zero		1
	.type		_ZN41_INTERNAL_34055d3f_4_k_cu_198c691d_1484596thrust24THRUST_300001_SM_1000_NS8cuda_cub3parE,@object
	.size		_ZN41_INTERNAL_34055d3f_4_k_cu_198c691d_1484596thrust24THRUST_300001_SM_1000_NS8cuda_cub3parE,(_ZN41_INTERNAL_34055d3f_4_k_cu_198c691d_1484596thrust24THRUST_300001_SM_1000_NS12placeholders2_4E - _ZN41_INTERNAL_34055d3f_4_k_cu_198c691d_1484596thrust24THRUST_300001_SM_1000_NS8cuda_cub3parE)
_ZN41_INTERNAL_34055d3f_4_k_cu_198c691d_1484596thrust24THRUST_300001_SM_1000_NS8cuda_cub3parE:
	.zero		1
	.type		_ZN41_INTERNAL_34055d3f_4_k_cu_198c691d_1484596thrust24THRUST_300001_SM_1000_NS12placeholders2_4E,@object
	.size		_ZN41_INTERNAL_34055d3f_4_k_cu_198c691d_1484596thrust24THRUST_300001_SM_1000_NS12placeholders2_4E,(_ZN41_INTERNAL_34055d3f_4_k_cu_198c691d_1484594cuda3std3__45__cpo4cendE - _ZN41_INTERNAL_34055d3f_4_k_cu_198c691d_1484596thrust24THRUST_300001_SM_1000_NS12placeholders2_4E)
_ZN41_INTERNAL_34055d3f_4_k_cu_198c691d_1484596thrust24THRUST_300001_SM_1000_NS12placeholders2_4E:
	.zero		1
	.type		_ZN41_INTERNAL_34055d3f_4_k_cu_198c691d_1484594cuda3std3__45__cpo4cendE,@object
	.size		_ZN41_INTERNAL_34055d3f_4_k_cu_198c691d_1484594cuda3std3__45__cpo4cendE,(_ZN41_INTERNAL_34055d3f_4_k_cu_198c691d_1484594cuda3std6ranges3__45__cpo4cendE - _ZN41_INTERNAL_34055d3f_4_k_cu_198c691d_1484594cuda3std3__45__cpo4cendE)
_ZN41_INTERNAL_34055d3f_4_k_cu_198c691d_1484594cuda3std3__45__cpo4cendE:
	.zero		1
	.type		_ZN41_INTERNAL_34055d3f_4_k_cu_198c691d_1484594cuda3std6ranges3__45__cpo4cendE,@object
	.size		_ZN41_INTERNAL_34055d3f_4_k_cu_198c691d_1484594cuda3std6ranges3__45__cpo4cendE,(_ZN41_INTERNAL_34055d3f_4_k_cu_198c691d_1484594cuda3std3__420unreachable_sentinelE - _ZN41_INTERNAL_34055d3f_4_k_cu_198c691d_1484594cuda3std6ranges3__45__cpo4cendE)
_ZN41_INTERNAL_34055d3f_4_k_cu_198c691d_1484594cuda3std6ranges3__45__cpo4cendE:
	.zero		1
	.type		_ZN41_INTERNAL_34055d3f_4_k_cu_198c691d_1484594cuda3std3__420unreachable_sentinelE,@object
	.size		_ZN41_INTERNAL_34055d3f_4_k_cu_198c691d_1484594cuda3std3__420unreachable_sentinelE,(_ZN41_INTERNAL_34055d3f_4_k_cu_198c691d_1484594cuda3std6ranges3__45__cpo5ssizeE - _ZN41_INTERNAL_34055d3f_4_k_cu_198c691d_1484594cuda3std3__420unreachable_sentinelE)
_ZN41_INTERNAL_34055d3f_4_k_cu_198c691d_1484594cuda3std3__420unreachable_sentinelE:
	.zero		1
	.type		_ZN41_INTERNAL_34055d3f_4_k_cu_198c691d_1484594cuda3std6ranges3__45__cpo5ssizeE,@object
	.size		_ZN41_INTERNAL_34055d3f_4_k_cu_198c691d_1484594cuda3std6ranges3__45__cpo5ssizeE,(_ZN41_INTERNAL_34055d3f_4_k_cu_198c691d_1484596thrust24THRUST_300001_SM_1000_NS12placeholders2_8E - _ZN41_INTERNAL_34055d3f_4_k_cu_198c691d_1484594cuda3std6ranges3__45__cpo5ssizeE)
_ZN41_INTERNAL_34055d3f_4_k_cu_198c691d_1484594cuda3std6ranges3__45__cpo5ssizeE:
	.zero		1
	.type		_ZN41_INTERNAL_34055d3f_4_k_cu_198c691d_1484596thrust24THRUST_300001_SM_1000_NS12placeholders2_8E,@object
	.size		_ZN41_INTERNAL_34055d3f_4_k_cu_198c691d_1484596thrust24THRUST_300001_SM_1000_NS12placeholders2_8E,(_ZN41_INTERNAL_34055d3f_4_k_cu_198c691d_1484594cuda3std3__45__cpo5crendE - _ZN41_INTERNAL_34055d3f_4_k_cu_198c691d_1484596thrust24THRUST_300001_SM_1000_NS12placeholders2_8E)
_ZN41_INTERNAL_34055d3f_4_k_cu_198c691d_1484596thrust24THRUST_300001_SM_1000_NS12placeholders2_8E:
	.zero		1
	.type		_ZN41_INTERNAL_34055d3f_4_k_cu_198c691d_1484594cuda3std3__45__cpo5crendE,@object
	.size		_ZN41_INTERNAL_34055d3f_4_k_cu_198c691d_1484594cuda3std3__45__cpo5crendE,(_ZN41_INTERNAL_34055d3f_4_k_cu_198c691d_1484594cuda3std6ranges3__45__cpo4prevE - _ZN41_INTERNAL_34055d3f_4_k_cu_198c691d_1484594cuda3std3__45__cpo5crendE)
_ZN41_INTERNAL_34055d3f_4_k_cu_198c691d_1484594cuda3std3__45__cpo5crendE:
	.zero		1
	.type		_ZN41_INTERNAL_34055d3f_4_k_cu_198c691d_1484594cuda3std6ranges3__45__cpo4prevE,@object
	.size		_ZN41_INTERNAL_34055d3f_4_k_cu_198c691d_1484594cuda3std6ranges3__45__cpo4prevE,(_ZN41_INTERNAL_34055d3f_4_k_cu_198c691d_1484594cuda3std6ranges3__45__cpo9iter_moveE - _ZN41_INTERNAL_34055d3f_4_k_cu_198c691d_1484594cuda3std6ranges3__45__cpo4prevE)
_ZN41_INTERNAL_34055d3f_4_k_cu_198c691d_1484594cuda3std6ranges3__45__cpo4prevE:
	.zero		1
	.type		_ZN41_INTERNAL_34055d3f_4_k_cu_198c691d_1484594cuda3std6ranges3__45__cpo9iter_moveE,@object
	.size		_ZN41_INTERNAL_34055d3f_4_k_cu_198c691d_1484594cuda3std6ranges3__45__cpo9iter_moveE,(_ZN41_INTERNAL_34055d3f_4_k_cu_198c691d_1484596thrust24THRUST_300001_SM_1000_NS6system6detail10sequential3seqE - _ZN41_INTERNAL_34055d3f_4_k_cu_198c691d_1484594cuda3std6ranges3__45__cpo9iter_moveE)
_ZN41_INTERNAL_34055d3f_4_k_cu_198c691d_1484594cuda3std6ranges3__45__cpo9iter_moveE:
	.zero		1
	.type		_ZN41_INTERNAL_34055d3f_4_k_cu_198c691d_1484596thrust24THRUST_300001_SM_1000_NS6system6detail10sequential3seqE,@object
	.size		_ZN41_INTERNAL_34055d3f_4_k_cu_198c691d_1484596thrust24THRUST_300001_SM_1000_NS6system6detail10sequential3seqE,(.L_31 - _ZN41_INTERNAL_34055d3f_4_k_cu_198c691d_1484596thrust24THRUST_300001_SM_1000_NS6system6detail10sequential3seqE)
_ZN41_INTERNAL_34055d3f_4_k_cu_198c691d_1484596thrust24THRUST_300001_SM_1000_NS6system6detail10sequential3seqE:
	.zero		1
.L_31:


//--------------------- .nv.constant0._ZN3cub18CUB_300001_SM_10006detail9transform16transform_kernelINS2_10policy_hubILb1EN4cuda3std3__45tupleIJN6thrust24THRUST_300001_SM_1000_NS10device_ptrIfEEEEEE10policy1000ElN6cuBERT12tanh_functorESC_JPfEEEvT0_iT1_T2_DpNS2_10kernel_argIT3_EE --------------------------
	.section	.nv.constant0._ZN3cub18CUB_300001_SM_10006detail9transform16transform_kernelINS2_10policy_hubILb1EN4cuda3std3__45tupleIJN6thrust24THRUST_300001_SM_1000_NS10device_ptrIfEEEEEE10policy1000ElN6cuBERT12tanh_functorESC_JPfEEEvT0_iT1_T2_DpNS2_10kernel_argIT3_EE,"a",@progbits
	.sectionflags	@""
	.align	4
.nv.constant0._ZN3cub18CUB_300001_SM_10006detail9transform16transform_kernelINS2_10policy_hubILb1EN4cuda3std3__45tupleIJN6thrust24THRUST_300001_SM_1000_NS10device_ptrIfEEEEEE10policy1000ElN6cuBERT12tanh_functorESC_JPfEEEvT0_iT1_T2_DpNS2_10kernel_argIT3_EE:
	.zero		936


//--------------------- .nv.constant0._ZN3cub18CUB_300001_SM_10006detail9transform16transform_kernelINS2_10policy_hubILb1EN4cuda3std3__45tupleIJN6thrust24THRUST_300001_SM_1000_NS10device_ptrIfEEEEEE10policy1000EiN6cuBERT12tanh_functorESC_JPfEEEvT0_iT1_T2_DpNS2_10kernel_argIT3_EE --------------------------
	.section	.nv.constant0._ZN3cub18CUB_300001_SM_10006detail9transform16transform_kernelINS2_10policy_hubILb1EN4cuda3std3__45tupleIJN6thrust24THRUST_300001_SM_1000_NS10device_ptrIfEEEEEE10policy1000EiN6cuBERT12tanh_functorESC_JPfEEEvT0_iT1_T2_DpNS2_10kernel_argIT3_EE,"a",@progbits
	.sectionflags	@""
	.align	4
.nv.constant0._ZN3cub18CUB_300001_SM_10006detail9transform16transform_kernelINS2_10policy_hubILb1EN4cuda3std3__45tupleIJN6thrust24THRUST_300001_SM_1000_NS10device_ptrIfEEEEEE10policy1000EiN6cuBERT12tanh_functorESC_JPfEEEvT0_iT1_T2_DpNS2_10kernel_argIT3_EE:
	.zero		936


//--------------------- .nv.constant0._ZN3cub18CUB_300001_SM_10006detail11EmptyKernelIvEEvv --------------------------
	.section	.nv.constant0._ZN3cub18CUB_300001_SM_10006detail11EmptyKernelIvEEvv,"a",@progbits
	.sectionflags	@""
	.align	4
.nv.constant0._ZN3cub18CUB_300001_SM_10006detail11EmptyKernelIvEEvv:
	.zero		896


//--------------------- SYMBOLS --------------------------

	.type		.nv.reservedSmem.offset0,@object
	.size		.nv.reservedSmem.offset0,0x4
